// auto-generated by cutlass_sweep.gemm — config: {"arch": "sm_90", "cluster_m": 2, "cluster_n": 2, "dtype": "e5m2", "stages": 5, "tile_k": 128, "tile_m": 256, "tile_n": 256}
#include "cutlass/cutlass.h"
#include "cutlass/gemm/collective/collective_builder.hpp"
#include "cutlass/gemm/device/gemm_universal_adapter.h"
#include "cutlass/gemm/kernel/gemm_universal.hpp"
#include "cutlass/epilogue/collective/collective_builder.hpp"

using ElemA = cutlass::float_e5m2_t;
using ElemB = cutlass::float_e5m2_t;
using ElemCD = cutlass::float_e5m2_t;
using Acc  = float;
using TileShape    = cute::Shape<cute::_256, cute::_256, cute::_128>;
using ClusterShape = cute::Shape<cute::_2, cute::_2, cute::_1>;

using CollectiveEpilogue = typename cutlass::epilogue::collective::CollectiveBuilder<
    cutlass::arch::Sm90, cutlass::arch::OpClassTensorOp,
    TileShape, ClusterShape,
    cutlass::epilogue::collective::EpilogueTileAuto,
    Acc, Acc,
    ElemCD, cutlass::layout::RowMajor, 128 / cutlass::sizeof_bits<ElemCD>::value,
    ElemCD, cutlass::layout::RowMajor, 128 / cutlass::sizeof_bits<ElemCD>::value,
    cutlass::epilogue::collective::EpilogueScheduleAuto
  >::CollectiveOp;

using CollectiveMainloop = typename cutlass::gemm::collective::CollectiveBuilder<
    cutlass::arch::Sm90, cutlass::arch::OpClassTensorOp,
    ElemA, cutlass::layout::RowMajor, 128 / cutlass::sizeof_bits<ElemA>::value,
    ElemB, cutlass::layout::ColumnMajor, 128 / cutlass::sizeof_bits<ElemB>::value,
    Acc,
    TileShape, ClusterShape,
    cutlass::gemm::collective::StageCount<5>,
    cutlass::gemm::collective::KernelScheduleAuto
  >::CollectiveOp;

using GemmKernel = cutlass::gemm::kernel::GemmUniversal<
    cute::Shape<int,int,int,int>,
    CollectiveMainloop,
    CollectiveEpilogue
>;
using Gemm = cutlass::gemm::device::GemmUniversalAdapter<GemmKernel>;

// Force the device kernel symbol into the cubin without needing a host main.
auto* _anchor = &cutlass::device_kernel<GemmKernel>;


// ===== COMPILED SASS (sm_90a) =====

	.target	sm_90a

	.elftype	@"ET_EXEC"


//--------------------- .note.nv.tkinfo           --------------------------
	.section	.note.nv.tkinfo,"",@"SHT_NOTE"
	.sectionflags	@"SHF_NOTE_NV_TKINFO"
	.tkinfo
        /*0018*/ 	.word	0x00000002
        /*0030*/ 	.string	""
        /*0030*/ 	.string	"ptxas"
        /*0030*/ 	.string	"Cuda compilation tools, release 13.0, V13.0.88"
        /*0030*/ 	.string	"Build cuda_13.0.r13.0/compiler.36424714_0"
        /*0030*/ 	.string	"-arch sm_90a -m 64 "



//--------------------- .note.nv.cuinfo           --------------------------
	.section	.note.nv.cuinfo,"",@"SHT_NOTE"
	.sectionflags	@"SHF_NOTE_NV_CUINFO"
        /*0018*/ 	.short	0x0002
        /*001a*/ 	.short	0x005a
        /*001c*/ 	.short	0x0082
	.zero		2


//--------------------- .nv.info                  --------------------------
	.section	.nv.info,"",@"SHT_CUDA_INFO"
	.align	4


	//----- nvinfo : EIATTR_REGCOUNT
	.align		4
        /*0000*/ 	.byte	0x04, 0x2f
        /*0002*/ 	.short	(.L_12 - .L_11)
	.align		4
.L_11:
        /*0004*/ 	.word	index@(_ZN7cutlass13device_kernelINS_4gemm6kernel13GemmUniversalIN4cute5tupleIJiiiiEEENS1_10collective13CollectiveMmaINS1_37MainloopSm90TmaGmmaWarpSpecializedFP8ILi5ENS5_IJNS4_1CILi2EEESB_NSA_ILi1EEEEEENS1_35KernelTmaWarpSpecializedCooperativeEEENS5_IJNSA_ILi256EEESG_NSA_ILi128EEEEEENS_12float_e5m2_tENS5_IJlSC_lEEESJ_SK_NS4_8TiledMMAINS4_8MMA_AtomIJNS4_4SM904GMMA31MMA_64x256x32_F32E5M2E5M2_SS_TNILNSO_7ScaleInE1ELSQ_1EEEEEENS4_6LayoutINS5_IJSB_SC_SC_EEENS5_IJSC_NSA_ILi0EEESV_EEEEENS5_IJNS4_10UnderscoreESY_SY_EEEEENS4_23SM90_TMA_LOAD_MULTICASTENS4_14ComposedLayoutINS4_7SwizzleILi3ELi4ELi3EEENS4_18smem_ptr_flag_bitsILi8EEENST_INS5_IJNSA_ILi8EEESH_EEENS5_IJSH_SC_EEEEEEEvNS4_8identityES11_S1B_vS1C_EENS_8epilogue10collective6detail29Sm90TmaWarpSpecializedAdapterINS1F_15DefaultEpilogueISJ_SK_SK_NS1E_6thread17LinearCombinationISJ_Li1EffLNS1J_9ScaleType4KindE0ELNS_15FloatRoundStyleE2ESJ_EENS1_15EpilogueDefaultEEEEEvvEEEEvNT_6ParamsE)
        /*0008*/ 	.word	0x000000a8


	//----- nvinfo : EIATTR_FRAME_SIZE
	.align		4
.L_12:
        /*000c*/ 	.byte	0x04, 0x11
        /*000e*/ 	.short	(.L_14 - .L_13)
	.align		4
.L_13:
        /*0010*/ 	.word	index@(_ZN7cutlass13device_kernelINS_4gemm6kernel13GemmUniversalIN4cute5tupleIJiiiiEEENS1_10collective13CollectiveMmaINS1_37MainloopSm90TmaGmmaWarpSpecializedFP8ILi5ENS5_IJNS4_1CILi2EEESB_NSA_ILi1EEEEEENS1_35KernelTmaWarpSpecializedCooperativeEEENS5_IJNSA_ILi256EEESG_NSA_ILi128EEEEEENS_12float_e5m2_tENS5_IJlSC_lEEESJ_SK_NS4_8TiledMMAINS4_8MMA_AtomIJNS4_4SM904GMMA31MMA_64x256x32_F32E5M2E5M2_SS_TNILNSO_7ScaleInE1ELSQ_1EEEEEENS4_6LayoutINS5_IJSB_SC_SC_EEENS5_IJSC_NSA_ILi0EEESV_EEEEENS5_IJNS4_10UnderscoreESY_SY_EEEEENS4_23SM90_TMA_LOAD_MULTICASTENS4_14ComposedLayoutINS4_7SwizzleILi3ELi4ELi3EEENS4_18smem_ptr_flag_bitsILi8EEENST_INS5_IJNSA_ILi8EEESH_EEENS5_IJSH_SC_EEEEEEEvNS4_8identityES11_S1B_vS1C_EENS_8epilogue10collective6detail29Sm90TmaWarpSpecializedAdapterINS1F_15DefaultEpilogueISJ_SK_SK_NS1E_6thread17LinearCombinationISJ_Li1EffLNS1J_9ScaleType4KindE0ELNS_15FloatRoundStyleE2ESJ_EENS1_15EpilogueDefaultEEEEEvvEEEEvNT_6ParamsE)
        /*0014*/ 	.word	0x00000cc8


	//----- nvinfo : EIATTR_MIN_STACK_SIZE
	.align		4
.L_14:
        /*0018*/ 	.byte	0x04, 0x12
        /*001a*/ 	.short	(.L_16 - .L_15)
	.align		4
.L_15:
        /*001c*/ 	.word	index@(_ZN7cutlass13device_kernelINS_4gemm6kernel13GemmUniversalIN4cute5tupleIJiiiiEEENS1_10collective13CollectiveMmaINS1_37MainloopSm90TmaGmmaWarpSpecializedFP8ILi5ENS5_IJNS4_1CILi2EEESB_NSA_ILi1EEEEEENS1_35KernelTmaWarpSpecializedCooperativeEEENS5_IJNSA_ILi256EEESG_NSA_ILi128EEEEEENS_12float_e5m2_tENS5_IJlSC_lEEESJ_SK_NS4_8TiledMMAINS4_8MMA_AtomIJNS4_4SM904GMMA31MMA_64x256x32_F32E5M2E5M2_SS_TNILNSO_7ScaleInE1ELSQ_1EEEEEENS4_6LayoutINS5_IJSB_SC_SC_EEENS5_IJSC_NSA_ILi0EEESV_EEEEENS5_IJNS4_10UnderscoreESY_SY_EEEEENS4_23SM90_TMA_LOAD_MULTICASTENS4_14ComposedLayoutINS4_7SwizzleILi3ELi4ELi3EEENS4_18smem_ptr_flag_bitsILi8EEENST_INS5_IJNSA_ILi8EEESH_EEENS5_IJSH_SC_EEEEEEEvNS4_8identityES11_S1B_vS1C_EENS_8epilogue10collective6detail29Sm90TmaWarpSpecializedAdapterINS1F_15DefaultEpilogueISJ_SK_SK_NS1E_6thread17LinearCombinationISJ_Li1EffLNS1J_9ScaleType4KindE0ELNS_15FloatRoundStyleE2ESJ_EENS1_15EpilogueDefaultEEEEEvvEEEEvNT_6ParamsE)
        /*0020*/ 	.word	0x00000cc8
.L_16:


//--------------------- .nv.compat                --------------------------
	.section	.nv.compat,"",@"SHT_CUDA_COMPAT_INFO"
	.align	4
        /*0000*/ 	.byte	0x02, 0x09, 0x01, 0x00, 0x02, 0x02, 0x04, 0x00, 0x02, 0x05, 0x05, 0x00, 0x03, 0x07, 0x01, 0x01
        /*0010*/ 	.byte	0x02, 0x03, 0x01, 0x00, 0x02, 0x06, 0x01, 0x00, 0x04, 0x0b, 0x08, 0x00, 0x00, 0x00, 0x00, 0x00
        /*0020*/ 	.byte	0x00, 0x00, 0x00, 0x00


//--------------------- .nv.info._ZN7cutlass13device_kernelINS_4gemm6kernel13GemmUniversalIN4cute5tupleIJiiiiEEENS1_10collective13CollectiveMmaINS1_37MainloopSm90TmaGmmaWarpSpecializedFP8ILi5ENS5_IJNS4_1CILi2EEESB_NSA_ILi1EEEEEENS1_35KernelTmaWarpSpecializedCooperativeEEENS5_IJNSA_ILi256EEESG_NSA_ILi128EEEEEENS_12float_e5m2_tENS5_IJlSC_lEEESJ_SK_NS4_8TiledMMAINS4_8MMA_AtomIJNS4_4SM904GMMA31MMA_64x256x32_F32E5M2E5M2_SS_TNILNSO_7ScaleInE1ELSQ_1EEEEEENS4_6LayoutINS5_IJSB_SC_SC_EEENS5_IJSC_NSA_ILi0EEESV_EEEEENS5_IJNS4_10UnderscoreESY_SY_EEEEENS4_23SM90_TMA_LOAD_MULTICASTENS4_14ComposedLayoutINS4_7SwizzleILi3ELi4ELi3EEENS4_18smem_ptr_flag_bitsILi8EEENST_INS5_IJNSA_ILi8EEESH_EEENS5_IJSH_SC_EEEEEEEvNS4_8identityES11_S1B_vS1C_EENS_8epilogue10collective6detail29Sm90TmaWarpSpecializedAdapterINS1F_15DefaultEpilogueISJ_SK_SK_NS1E_6thread17LinearCombinationISJ_Li1EffLNS1J_9ScaleType4KindE0ELNS_15FloatRoundStyleE2ESJ_EENS1_15EpilogueDefaultEEEEEvvEEEEvNT_6ParamsE --------------------------
	.section	.nv.info._ZN7cutlass13device_kernelINS_4gemm6kernel13GemmUniversalIN4cute5tupleIJiiiiEEENS1_10collective13CollectiveMmaINS1_37MainloopSm90TmaGmmaWarpSpecializedFP8ILi5ENS5_IJNS4_1CILi2EEESB_NSA_ILi1EEEEEENS1_35KernelTmaWarpSpecializedCooperativeEEENS5_IJNSA_ILi256EEESG_NSA_ILi128EEEEEENS_12float_e5m2_tENS5_IJlSC_lEEESJ_SK_NS4_8TiledMMAINS4_8MMA_AtomIJNS4_4SM904GMMA31MMA_64x256x32_F32E5M2E5M2_SS_TNILNSO_7ScaleInE1ELSQ_1EEEEEENS4_6LayoutINS5_IJSB_SC_SC_EEENS5_IJSC_NSA_ILi0EEESV_EEEEENS5_IJNS4_10UnderscoreESY_SY_EEEEENS4_23SM90_TMA_LOAD_MULTICASTENS4_14ComposedLayoutINS4_7SwizzleILi3ELi4ELi3EEENS4_18smem_ptr_flag_bitsILi8EEENST_INS5_IJNSA_ILi8EEESH_EEENS5_IJSH_SC_EEEEEEEvNS4_8identityES11_S1B_vS1C_EENS_8epilogue10collective6detail29Sm90TmaWarpSpecializedAdapterINS1F_15DefaultEpilogueISJ_SK_SK_NS1E_6thread17LinearCombinationISJ_Li1EffLNS1J_9ScaleType4KindE0ELNS_15FloatRoundStyleE2ESJ_EENS1_15EpilogueDefaultEEEEEvvEEEEvNT_6ParamsE,"",@"SHT_CUDA_INFO"
	.sectionflags	@""
	.align	4


	//----- nvinfo : EIATTR_CUDA_API_VERSION
	.align		4
        /*0000*/ 	.byte	0x04, 0x37
        /*0002*/ 	.short	(.L_18 - .L_17)
.L_17:
        /*0004*/ 	.word	0x00000082


	//----- nvinfo : EIATTR_KPARAM_INFO
	.align		4
.L_18:
        /*0008*/ 	.byte	0x04, 0x17
        /*000a*/ 	.short	(.L_20 - .L_19)
.L_19:
        /*000c*/ 	.word	0x00000000
        /*0010*/ 	.short	0x0000
        /*0012*/ 	.short	0x0070
        /*0014*/ 	.byte	0x00, 0xf0, 0x01, 0x10


	//----- nvinfo : EIATTR_SPARSE_MMA_MASK
	.align		4
.L_20:
        /*0018*/ 	.byte	0x03, 0x50
        /*001a*/ 	.short	0x0000


	//----- nvinfo : EIATTR_MAXREG_COUNT
	.align		4
        /*001c*/ 	.byte	0x03, 0x1b
        /*001e*/ 	.short	0x00a8


	//----- nvinfo : EIATTR_NUM_BARRIERS
	.align		4
        /*0020*/ 	.byte	0x02, 0x4c
        /*0022*/ 	.byte	0x01
	.zero		1


	//----- nvinfo : EIATTR_ANNOTATIONS
	.align		4
        /*0024*/ 	.byte	0x04, 0x55
        /*0026*/ 	.short	(.L_22 - .L_21)


	//   ....[0]....
.L_21:
        /*0028*/ 	.word	0x00000001
        /*002c*/ 	.byte	0x50, 0x07, 0x00, 0x00, 0x01, 0x00, 0x00, 0x00, 0x20, 0x08, 0x00, 0x00, 0x01, 0x00, 0x00, 0x00
        /* <DEDUP_REMOVED lines=2039> */
        /*7fac*/ 	.byte	0x60, 0x9e, 0x02, 0x00


	//----- nvinfo : EIATTR_MERCURY_ISA_VERSION
	.align		4
.L_22:
        /*7fb0*/ 	.byte	0x03, 0x5f
        /*7fb2*/ 	.short	0x0101


	//----- nvinfo : EIATTR_INT_WARP_WIDE_INSTR_OFFSETS
	.align		4
        /*7fb4*/ 	.byte	0x04, 0x31
        /*7fb6*/ 	.short	(.L_24 - .L_23)


	//   ....[0]....
.L_23:
        /*7fb8*/ 	.word	0x00000570


	//   ....[1]....
        /*7fbc*/ 	.word	0x00000590


	//   ....[2]....
        /*7fc0*/ 	.word	0x000006f0


	//----- nvinfo : EIATTR_COOP_GROUP_MASK_REGIDS
	.align		4
.L_24:
        /*7fc4*/ 	.byte	0x04, 0x29
        /*7fc6*/ 	.short	(.L_26 - .L_25)


	//   ....[0]....
.L_25:
        /*7fc8*/ 	.word	0xffffffff


	//   ....[1]....
        /*7fcc*/ 	.word	0xffffffff


	//   ....[2]....
        /*7fd0*/ 	.word	0xffffffff


	//   ....[3]....
        /*7fd4*/ 	.word	0xffffffff


	//   ....[4]....
        /*7fd8*/ 	.word	0xffffffff


	//   ....[5]....
        /*7fdc*/ 	.word	0xffffffff


	//----- nvinfo : EIATTR_COOP_GROUP_INSTR_OFFSETS
	.align		4
.L_26:
        /*7fe0*/ 	.byte	0x04, 0x28
        /*7fe2*/ 	.short	(.L_28 - .L_27)


	//   ....[0]....
.L_27:
        /*7fe4*/ 	.word	0x00000070


	//   ....[1]....
        /*7fe8*/ 	.word	0x00000080


	//   ....[2]....
        /*7fec*/ 	.word	0x000001a0


	//   ....[3]....
        /*7ff0*/ 	.word	0x000003e0


	//   ....[4]....
        /*7ff4*/ 	.word	0x00000860


	//   ....[5]....
        /*7ff8*/ 	.word	0x000029b0


	//----- nvinfo : EIATTR_REG_RECONFIG
	.align		4
.L_28:
        /*7ffc*/ 	.byte	0x01, 0x54
	.zero		2


	//----- nvinfo : EIATTR_MBARRIER_INSTR_OFFSETS
	.align		4
        /*8000*/ 	.byte	0x04, 0x39
        /*8002*/ 	.short	(.L_30 - .L_29)


	//   ....[0]....
.L_29:
        /*8004*/ 	.word	0x00000320
        /*8008*/ 	.word	0x000000ff
        /*800c*/ 	.word	0x00000000
        /*8010*/ 	.short	0x0100
        /*8012*/ 	.byte	0x09
	.zero		1


	//   ....[1]....
        /*8014*/ 	.word	0x00000330
        /*8018*/ 	.word	0x000000ff
        /*801c*/ 	.word	0x00000028
        /*8020*/ 	.short	0x0100
        /*8022*/ 	.byte	0x09
	.zero		1


	//   ....[2]....
        /*8024*/ 	.word	0x00000340
        /*8028*/ 	.word	0x000000ff
        /*802c*/ 	.word	0x00000008
        /*8030*/ 	.short	0x0100
        /*8032*/ 	.byte	0x09
	.zero		1


	//   ....[3]....
        /*8034*/ 	.word	0x00000350
        /*8038*/ 	.word	0x000000ff
        /*803c*/ 	.word	0x00000030
        /*8040*/ 	.short	0x0100
        /*8042*/ 	.byte	0x09
	.zero		1


	//   ....[4]....
        /*8044*/ 	.word	0x00000360
        /*8048*/ 	.word	0x000000ff
        /*804c*/ 	.word	0x00000010
        /*8050*/ 	.short	0x0100
        /*8052*/ 	.byte	0x09
	.zero		1


	//   ....[5]....
        /*8054*/ 	.word	0x00000370
        /*8058*/ 	.word	0x000000ff
        /*805c*/ 	.word	0x00000038
        /*8060*/ 	.short	0x0100
        /*8062*/ 	.byte	0x09
	.zero		1


	//   ....[6]....
        /*8064*/ 	.word	0x00000380
        /*8068*/ 	.word	0x000000ff
        /*806c*/ 	.word	0x00000018
        /*8070*/ 	.short	0x0100
        /*8072*/ 	.byte	0x09
	.zero		1


	//   ....[7]....
        /*8074*/ 	.word	0x00000390
        /*8078*/ 	.word	0x000000ff
        /*807c*/ 	.word	0x00000040
        /*8080*/ 	.short	0x0100
        /*8082*/ 	.byte	0x09
	.zero		1


	//   ....[8]....
        /*8084*/ 	.word	0x000003a0
        /*8088*/ 	.word	0x000000ff
        /*808c*/ 	.word	0x00000020
        /*8090*/ 	.short	0x0100
        /*8092*/ 	.byte	0x09
	.zero		1


	//   ....[9]....
        /*8094*/ 	.word	0x000003b0
        /*8098*/ 	.word	0x000000ff
        /*809c*/ 	.word	0x00000048
        /*80a0*/ 	.short	0x0100
        /*80a2*/ 	.byte	0x09
	.zero		1


	//   ....[10]....
        /*80a4*/ 	.word	0x00000780
        /*80a8*/ 	.word	0x000000ff
        /*80ac*/ 	.word	0x00000060
        /*80b0*/ 	.short	0x0100
        /*80b2*/ 	.byte	0x06
	.zero		1


	//   ....[11]....
        /*80b4*/ 	.word	0x00000800
        /*80b8*/ 	.word	0x000000ff
        /*80bc*/ 	.word	0x00000068
        /*80c0*/ 	.short	0x0100
        /*80c2*/ 	.byte	0x06
	.zero		1


	//   ....[12]....
        /*80c4*/ 	.word	0x00002da0
        /*80c8*/ 	.word	0x000000ff
        /*80cc*/ 	.word	0x00000000
        /*80d0*/ 	.short	0x010a
        /*80d2*/ 	.byte	0x06
	.zero		1


	//   ....[13]....
        /*80d4*/ 	.word	0x00002de0
        /*80d8*/ 	.word	0x000000ff
        /*80dc*/ 	.word	0x00000000
        /*80e0*/ 	.short	0x010a
        /*80e2*/ 	.byte	0x06
	.zero		1


	//   ....[14]....
        /*80e4*/ 	.word	0x000090f0
        /*80e8*/ 	.word	0x000000ff
        /*80ec*/ 	.word	0x00000000
        /*80f0*/ 	.short	0x010a
        /*80f2*/ 	.byte	0x10
	.zero		1


	//   ....[15]....
        /*80f4*/ 	.word	0x00009130
        /*80f8*/ 	.word	0x000000ff
        /*80fc*/ 	.word	0x00000000
        /*8100*/ 	.short	0x010a
        /*8102*/ 	.byte	0x10
	.zero		1


	//   ....[16]....
        /*8104*/ 	.word	0x00011980
        /*8108*/ 	.word	0x00000000
        /*810c*/ 	.word	0x00000000
        /*8110*/ 	.short	0x0101
        /*8112*/ 	.byte	0x3f
	.zero		1


	//   ....[17]....
        /*8114*/ 	.word	0x000154a0
        /*8118*/ 	.word	0x00000000
        /*811c*/ 	.word	0x00000000
        /*8120*/ 	.short	0x0101
        /*8122*/ 	.byte	0x3f
	.zero		1


	//   ....[18]....
        /*8124*/ 	.word	0x00028fe0
        /*8128*/ 	.word	0x0000000c
        /*812c*/ 	.word	0x00000028
        /*8130*/ 	.short	0x010a
        /*8132*/ 	.byte	0x3f
	.zero		1


	//   ....[19]....
        /*8134*/ 	.word	0x00029360
        /*8138*/ 	.word	0x00000002
        /*813c*/ 	.word	0x00000068
        /*8140*/ 	.short	0x0101
        /*8142*/ 	.byte	0x3f
	.zero		1


	//   ....[20]....
        /*8144*/ 	.word	0x00029b10
        /*8148*/ 	.word	0x00000003
        /*814c*/ 	.word	0x00000000
        /*8150*/ 	.short	0x010a
        /*8152*/ 	.byte	0x3f
	.zero		1


	//   ....[21]....
        /*8154*/ 	.word	0x00029ba0
        /*8158*/ 	.word	0x00000003
        /*815c*/ 	.word	0x00000000
        /*8160*/ 	.short	0x010a
        /*8162*/ 	.byte	0x3f
	.zero		1


	//   ....[22]....
        /*8164*/ 	.word	0x00029c30
        /*8168*/ 	.word	0x00000003
        /*816c*/ 	.word	0x00000000
        /*8170*/ 	.short	0x010a
        /*8172*/ 	.byte	0x3f
	.zero		1


	//   ....[23]....
        /*8174*/ 	.word	0x00029cc0
        /*8178*/ 	.word	0x00000003
        /*817c*/ 	.word	0x00000000
        /*8180*/ 	.short	0x010a
        /*8182*/ 	.byte	0x3f
	.zero		1


	//   ....[24]....
        /*8184*/ 	.word	0x00029d50
        /*8188*/ 	.word	0x00000003
        /*818c*/ 	.word	0x00000000
        /*8190*/ 	.short	0x010a
        /*8192*/ 	.byte	0x3f
	.zero		1


	//   ....[25]....
        /*8194*/ 	.word	0x00029dc0
        /*8198*/ 	.word	0x00000003
        /*819c*/ 	.word	0x00000000
        /*81a0*/ 	.short	0x010a
        /*81a2*/ 	.byte	0x3f
	.zero		1


	//   ....[26]....
        /*81a4*/ 	.word	0x00029e30
        /*81a8*/ 	.word	0x00000002
        /*81ac*/ 	.word	0x00000000
        /*81b0*/ 	.short	0x010a
        /*81b2*/ 	.byte	0x3f
	.zero		1


	//   ....[27]....
        /*81b4*/ 	.word	0x00029f10
        /*81b8*/ 	.word	0x0000000c
        /*81bc*/ 	.word	0x00000028
        /*81c0*/ 	.short	0x010a
        /*81c2*/ 	.byte	0x3f
	.zero		1


	//   ....[28]....
        /*81c4*/ 	.word	0x00029fe0
        /*81c8*/ 	.word	0x00000003
        /*81cc*/ 	.word	0x00000000
        /*81d0*/ 	.short	0x010a
        /*81d2*/ 	.byte	0x3f
	.zero		1


	//   ....[29]....
        /*81d4*/ 	.word	0x0002a030
        /*81d8*/ 	.word	0x00000003
        /*81dc*/ 	.word	0x00000000
        /*81e0*/ 	.short	0x010a
        /*81e2*/ 	.byte	0x3f
	.zero		1


	//   ....[30]....
        /*81e4*/ 	.word	0x0002a080
        /*81e8*/ 	.word	0x00000003
        /*81ec*/ 	.word	0x00000000
        /*81f0*/ 	.short	0x010a
        /*81f2*/ 	.byte	0x3f
	.zero		1


	//   ....[31]....
        /*81f4*/ 	.word	0x0002a0d0
        /*81f8*/ 	.word	0x00000003
        /*81fc*/ 	.word	0x00000000
        /*8200*/ 	.short	0x010a
        /*8202*/ 	.byte	0x3f
	.zero		1


	//----- nvinfo : EIATTR_NUM_MBARRIERS
	.align		4
.L_30:
        /*8204*/ 	.byte	0x03, 0x38
        /*8206*/ 	.short	0x000c


	//----- nvinfo : EIATTR_EXIT_INSTR_OFFSETS
	.align		4
        /*8208*/ 	.byte	0x04, 0x1c
        /*820a*/ 	.short	(.L_32 - .L_31)


	//   ....[0]....
.L_31:
        /*820c*/ 	.word	0x000009f0


	//   ....[1]....
        /*8210*/ 	.word	0x00001290


	//   ....[2]....
        /*8214*/ 	.word	0x000285f0


	//   ....[3]....
        /*8218*/ 	.word	0x00028b90


	//   ....[4]....
        /*821c*/ 	.word	0x00029da0


	//----- nvinfo : EIATTR_MAX_THREADS
	.align		4
.L_32:
        /*8220*/ 	.byte	0x04, 0x05
        /*8222*/ 	.short	(.L_34 - .L_33)
.L_33:
        /*8224*/ 	.word	0x00000180
        /*8228*/ 	.word	0x00000001
        /*822c*/ 	.word	0x00000001


	//----- nvinfo : EIATTR_CRS_STACK_SIZE
	.align		4
.L_34:
        /*8230*/ 	.byte	0x04, 0x1e
        /*8232*/ 	.short	(.L_36 - .L_35)
.L_35:
        /*8234*/ 	.word	0x00000000


	//----- nvinfo : EIATTR_CBANK_PARAM_SIZE
	.align		4
.L_36:
        /*8238*/ 	.byte	0x03, 0x19
        /*823a*/ 	.short	0x0470


	//----- nvinfo : EIATTR_PARAM_CBANK
	.align		4
        /*823c*/ 	.byte	0x04, 0x0a
        /*823e*/ 	.short	(.L_38 - .L_37)
	.align		4
.L_37:
        /*8240*/ 	.word	index@(.nv.constant0._ZN7cutlass13device_kernelINS_4gemm6kernel13GemmUniversalIN4cute5tupleIJiiiiEEENS1_10collective13CollectiveMmaINS1_37MainloopSm90TmaGmmaWarpSpecializedFP8ILi5ENS5_IJNS4_1CILi2EEESB_NSA_ILi1EEEEEENS1_35KernelTmaWarpSpecializedCooperativeEEENS5_IJNSA_ILi256EEESG_NSA_ILi128EEEEEENS_12float_e5m2_tENS5_IJlSC_lEEESJ_SK_NS4_8TiledMMAINS4_8MMA_AtomIJNS4_4SM904GMMA31MMA_64x256x32_F32E5M2E5M2_SS_TNILNSO_7ScaleInE1ELSQ_1EEEEEENS4_6LayoutINS5_IJSB_SC_SC_EEENS5_IJSC_NSA_ILi0EEESV_EEEEENS5_IJNS4_10UnderscoreESY_SY_EEEEENS4_23SM90_TMA_LOAD_MULTICASTENS4_14ComposedLayoutINS4_7SwizzleILi3ELi4ELi3EEENS4_18smem_ptr_flag_bitsILi8EEENST_INS5_IJNSA_ILi8EEESH_EEENS5_IJSH_SC_EEEEEEEvNS4_8identityES11_S1B_vS1C_EENS_8epilogue10collective6detail29Sm90TmaWarpSpecializedAdapterINS1F_15DefaultEpilogueISJ_SK_SK_NS1E_6thread17LinearCombinationISJ_Li1EffLNS1J_9ScaleType4KindE0ELNS_15FloatRoundStyleE2ESJ_EENS1_15EpilogueDefaultEEEEEvvEEEEvNT_6ParamsE)
        /*8244*/ 	.short	0x0210
        /*8246*/ 	.short	0x0470


	//----- nvinfo : EIATTR_SW_WAR
	.align		4
.L_38:
        /*8248*/ 	.byte	0x04, 0x36
        /*824a*/ 	.short	(.L_40 - .L_39)
.L_39:
        /*824c*/ 	.word	0x00000008
.L_40:


//--------------------- .nv.callgraph             --------------------------
	.section	.nv.callgraph,"",@"SHT_CUDA_CALLGRAPH"
	.align	4
	.sectionentsize	8
	.align		4
        /*0000*/ 	.word	0x00000000
	.align		4
        /*0004*/ 	.word	0xffffffff
	.align		4
        /*0008*/ 	.word	0x00000000
	.align		4
        /*000c*/ 	.word	0xfffffffe
	.align		4
        /*0010*/ 	.word	0x00000000
	.align		4
        /*0014*/ 	.word	0xfffffffd
	.align		4
        /*0018*/ 	.word	0x00000000
	.align		4
        /*001c*/ 	.word	0xfffffffc


//--------------------- .nv.constant4             --------------------------
	.section	.nv.constant4,"a",@progbits
	.align	8
	.align		8
.nv.constant4:
        /*0000*/ 	.dword	_ZN39_INTERNAL_f7bda3a6_4_k_cu_ee36565b_57124cuda3std3__45__cpo5beginE
	.align		8
        /*0008*/ 	.dword	_ZN39_INTERNAL_f7bda3a6_4_k_cu_ee36565b_57124cuda3std3__45__cpo3endE
	.align		8
        /*0010*/ 	.dword	_ZN39_INTERNAL_f7bda3a6_4_k_cu_ee36565b_57124cuda3std3__45__cpo6cbeginE
	.align		8
        /*0018*/ 	.dword	_ZN39_INTERNAL_f7bda3a6_4_k_cu_ee36565b_57124cuda3std3__45__cpo4cendE
	.align		8
        /*0020*/ 	.dword	_ZN39_INTERNAL_f7bda3a6_4_k_cu_ee36565b_57124cuda3std3__441_GLOBAL__N__f7bda3a6_4_k_cu_ee36565b_57126ignoreE
	.align		8
        /*0028*/ 	.dword	_ZN39_INTERNAL_f7bda3a6_4_k_cu_ee36565b_57124cuda3std3__419piecewise_constructE
	.align		8
        /*0030*/ 	.dword	_ZN39_INTERNAL_f7bda3a6_4_k_cu_ee36565b_57124cuda3std3__48in_placeE
	.align		8
        /*0038*/ 	.dword	_ZN39_INTERNAL_f7bda3a6_4_k_cu_ee36565b_57124cuda3std6ranges3__45__cpo4swapE
	.align		8
        /*0040*/ 	.dword	_ZN39_INTERNAL_f7bda3a6_4_k_cu_ee36565b_57124cuda3std6ranges3__45__cpo9iter_moveE
	.align		8
        /*0048*/ 	.dword	_ZN39_INTERNAL_f7bda3a6_4_k_cu_ee36565b_57124cute7productE
	.align		8
        /*0050*/ 	.dword	_ZN39_INTERNAL_f7bda3a6_4_k_cu_ee36565b_57124cute1_E


//--------------------- .text._ZN7cutlass13device_kernelINS_4gemm6kernel13GemmUniversalIN4cute5tupleIJiiiiEEENS1_10collective13CollectiveMmaINS1_37MainloopSm90TmaGmmaWarpSpecializedFP8ILi5ENS5_IJNS4_1CILi2EEESB_NSA_ILi1EEEEEENS1_35KernelTmaWarpSpecializedCooperativeEEENS5_IJNSA_ILi256EEESG_NSA_ILi128EEEEEENS_12float_e5m2_tENS5_IJlSC_lEEESJ_SK_NS4_8TiledMMAINS4_8MMA_AtomIJNS4_4SM904GMMA31MMA_64x256x32_F32E5M2E5M2_SS_TNILNSO_7ScaleInE1ELSQ_1EEEEEENS4_6LayoutINS5_IJSB_SC_SC_EEENS5_IJSC_NSA_ILi0EEESV_EEEEENS5_IJNS4_10UnderscoreESY_SY_EEEEENS4_23SM90_TMA_LOAD_MULTICASTENS4_14ComposedLayoutINS4_7SwizzleILi3ELi4ELi3EEENS4_18smem_ptr_flag_bitsILi8EEENST_INS5_IJNSA_ILi8EEESH_EEENS5_IJSH_SC_EEEEEEEvNS4_8identityES11_S1B_vS1C_EENS_8epilogue10collective6detail29Sm90TmaWarpSpecializedAdapterINS1F_15DefaultEpilogueISJ_SK_SK_NS1E_6thread17LinearCombinationISJ_Li1EffLNS1J_9ScaleType4KindE0ELNS_15FloatRoundStyleE2ESJ_EENS1_15EpilogueDefaultEEEEEvvEEEEvNT_6ParamsE --------------------------
	.section	.text._ZN7cutlass13device_kernelINS_4gemm6kernel13GemmUniversalIN4cute5tupleIJiiiiEEENS1_10collective13CollectiveMmaINS1_37MainloopSm90TmaGmmaWarpSpecializedFP8ILi5ENS5_IJNS4_1CILi2EEESB_NSA_ILi1EEEEEENS1_35KernelTmaWarpSpecializedCooperativeEEENS5_IJNSA_ILi256EEESG_NSA_ILi128EEEEEENS_12float_e5m2_tENS5_IJlSC_lEEESJ_SK_NS4_8TiledMMAINS4_8MMA_AtomIJNS4_4SM904GMMA31MMA_64x256x32_F32E5M2E5M2_SS_TNILNSO_7ScaleInE1ELSQ_1EEEEEENS4_6LayoutINS5_IJSB_SC_SC_EEENS5_IJSC_NSA_ILi0EEESV_EEEEENS5_IJNS4_10UnderscoreESY_SY_EEEEENS4_23SM90_TMA_LOAD_MULTICASTENS4_14ComposedLayoutINS4_7SwizzleILi3ELi4ELi3EEENS4_18smem_ptr_flag_bitsILi8EEENST_INS5_IJNSA_ILi8EEESH_EEENS5_IJSH_SC_EEEEEEEvNS4_8identityES11_S1B_vS1C_EENS_8epilogue10collective6detail29Sm90TmaWarpSpecializedAdapterINS1F_15DefaultEpilogueISJ_SK_SK_NS1E_6thread17LinearCombinationISJ_Li1EffLNS1J_9ScaleType4KindE0ELNS_15FloatRoundStyleE2ESJ_EENS1_15EpilogueDefaultEEEEEvvEEEEvNT_6ParamsE,"ax",@progbits
	.align	128
.text._ZN7cutlass13device_kernelINS_4gemm6kernel13GemmUniversalIN4cute5tupleIJiiiiEEENS1_10collective13CollectiveMmaINS1_37MainloopSm90TmaGmmaWarpSpecializedFP8ILi5ENS5_IJNS4_1CILi2EEESB_NSA_ILi1EEEEEENS1_35KernelTmaWarpSpecializedCooperativeEEENS5_IJNSA_ILi256EEESG_NSA_ILi128EEEEEENS_12float_e5m2_tENS5_IJlSC_lEEESJ_SK_NS4_8TiledMMAINS4_8MMA_AtomIJNS4_4SM904GMMA31MMA_64x256x32_F32E5M2E5M2_SS_TNILNSO_7ScaleInE1ELSQ_1EEEEEENS4_6LayoutINS5_IJSB_SC_SC_EEENS5_IJSC_NSA_ILi0EEESV_EEEEENS5_IJNS4_10UnderscoreESY_SY_EEEEENS4_23SM90_TMA_LOAD_MULTICASTENS4_14ComposedLayoutINS4_7SwizzleILi3ELi4ELi3EEENS4_18smem_ptr_flag_bitsILi8EEENST_INS5_IJNSA_ILi8EEESH_EEENS5_IJSH_SC_EEEEEEEvNS4_8identityES11_S1B_vS1C_EENS_8epilogue10collective6detail29Sm90TmaWarpSpecializedAdapterINS1F_15DefaultEpilogueISJ_SK_SK_NS1E_6thread17LinearCombinationISJ_Li1EffLNS1J_9ScaleType4KindE0ELNS_15FloatRoundStyleE2ESJ_EENS1_15EpilogueDefaultEEEEEvvEEEEvNT_6ParamsE:
        .type           _ZN7cutlass13device_kernelINS_4gemm6kernel13GemmUniversalIN4cute5tupleIJiiiiEEENS1_10collective13CollectiveMmaINS1_37MainloopSm90TmaGmmaWarpSpecializedFP8ILi5ENS5_IJNS4_1CILi2EEESB_NSA_ILi1EEEEEENS1_35KernelTmaWarpSpecializedCooperativeEEENS5_IJNSA_ILi256EEESG_NSA_ILi128EEEEEENS_12float_e5m2_tENS5_IJlSC_lEEESJ_SK_NS4_8TiledMMAINS4_8MMA_AtomIJNS4_4SM904GMMA31MMA_64x256x32_F32E5M2E5M2_SS_TNILNSO_7ScaleInE1ELSQ_1EEEEEENS4_6LayoutINS5_IJSB_SC_SC_EEENS5_IJSC_NSA_ILi0EEESV_EEEEENS5_IJNS4_10UnderscoreESY_SY_EEEEENS4_23SM90_TMA_LOAD_MULTICASTENS4_14ComposedLayoutINS4_7SwizzleILi3ELi4ELi3EEENS4_18smem_ptr_flag_bitsILi8EEENST_INS5_IJNSA_ILi8EEESH_EEENS5_IJSH_SC_EEEEEEEvNS4_8identityES11_S1B_vS1C_EENS_8epilogue10collective6detail29Sm90TmaWarpSpecializedAdapterINS1F_15DefaultEpilogueISJ_SK_SK_NS1E_6thread17LinearCombinationISJ_Li1EffLNS1J_9ScaleType4KindE0ELNS_15FloatRoundStyleE2ESJ_EENS1_15EpilogueDefaultEEEEEvvEEEEvNT_6ParamsE,@function
        .size           _ZN7cutlass13device_kernelINS_4gemm6kernel13GemmUniversalIN4cute5tupleIJiiiiEEENS1_10collective13CollectiveMmaINS1_37MainloopSm90TmaGmmaWarpSpecializedFP8ILi5ENS5_IJNS4_1CILi2EEESB_NSA_ILi1EEEEEENS1_35KernelTmaWarpSpecializedCooperativeEEENS5_IJNSA_ILi256EEESG_NSA_ILi128EEEEEENS_12float_e5m2_tENS5_IJlSC_lEEESJ_SK_NS4_8TiledMMAINS4_8MMA_AtomIJNS4_4SM904GMMA31MMA_64x256x32_F32E5M2E5M2_SS_TNILNSO_7ScaleInE1ELSQ_1EEEEEENS4_6LayoutINS5_IJSB_SC_SC_EEENS5_IJSC_NSA_ILi0EEESV_EEEEENS5_IJNS4_10UnderscoreESY_SY_EEEEENS4_23SM90_TMA_LOAD_MULTICASTENS4_14ComposedLayoutINS4_7SwizzleILi3ELi4ELi3EEENS4_18smem_ptr_flag_bitsILi8EEENST_INS5_IJNSA_ILi8EEESH_EEENS5_IJSH_SC_EEEEEEEvNS4_8identityES11_S1B_vS1C_EENS_8epilogue10collective6detail29Sm90TmaWarpSpecializedAdapterINS1F_15DefaultEpilogueISJ_SK_SK_NS1E_6thread17LinearCombinationISJ_Li1EffLNS1J_9ScaleType4KindE0ELNS_15FloatRoundStyleE2ESJ_EENS1_15EpilogueDefaultEEEEEvvEEEEvNT_6ParamsE,(.L_x_592 - _ZN7cutlass13device_kernelINS_4gemm6kernel13GemmUniversalIN4cute5tupleIJiiiiEEENS1_10collective13CollectiveMmaINS1_37MainloopSm90TmaGmmaWarpSpecializedFP8ILi5ENS5_IJNS4_1CILi2EEESB_NSA_ILi1EEEEEENS1_35KernelTmaWarpSpecializedCooperativeEEENS5_IJNSA_ILi256EEESG_NSA_ILi128EEEEEENS_12float_e5m2_tENS5_IJlSC_lEEESJ_SK_NS4_8TiledMMAINS4_8MMA_AtomIJNS4_4SM904GMMA31MMA_64x256x32_F32E5M2E5M2_SS_TNILNSO_7ScaleInE1ELSQ_1EEEEEENS4_6LayoutINS5_IJSB_SC_SC_EEENS5_IJSC_NSA_ILi0EEESV_EEEEENS5_IJNS4_10UnderscoreESY_SY_EEEEENS4_23SM90_TMA_LOAD_MULTICASTENS4_14ComposedLayoutINS4_7SwizzleILi3ELi4ELi3EEENS4_18smem_ptr_flag_bitsILi8EEENST_INS5_IJNSA_ILi8EEESH_EEENS5_IJSH_SC_EEEEEEEvNS4_8identityES11_S1B_vS1C_EENS_8epilogue10collective6detail29Sm90TmaWarpSpecializedAdapterINS1F_15DefaultEpilogueISJ_SK_SK_NS1E_6thread17LinearCombinationISJ_Li1EffLNS1J_9ScaleType4KindE0ELNS_15FloatRoundStyleE2ESJ_EENS1_15EpilogueDefaultEEEEEvvEEEEvNT_6ParamsE)
        .other          _ZN7cutlass13device_kernelINS_4gemm6kernel13GemmUniversalIN4cute5tupleIJiiiiEEENS1_10collective13CollectiveMmaINS1_37MainloopSm90TmaGmmaWarpSpecializedFP8ILi5ENS5_IJNS4_1CILi2EEESB_NSA_ILi1EEEEEENS1_35KernelTmaWarpSpecializedCooperativeEEENS5_IJNSA_ILi256EEESG_NSA_ILi128EEEEEENS_12float_e5m2_tENS5_IJlSC_lEEESJ_SK_NS4_8TiledMMAINS4_8MMA_AtomIJNS4_4SM904GMMA31MMA_64x256x32_F32E5M2E5M2_SS_TNILNSO_7ScaleInE1ELSQ_1EEEEEENS4_6LayoutINS5_IJSB_SC_SC_EEENS5_IJSC_NSA_ILi0EEESV_EEEEENS5_IJNS4_10UnderscoreESY_SY_EEEEENS4_23SM90_TMA_LOAD_MULTICASTENS4_14ComposedLayoutINS4_7SwizzleILi3ELi4ELi3EEENS4_18smem_ptr_flag_bitsILi8EEENST_INS5_IJNSA_ILi8EEESH_EEENS5_IJSH_SC_EEEEEEEvNS4_8identityES11_S1B_vS1C_EENS_8epilogue10collective6detail29Sm90TmaWarpSpecializedAdapterINS1F_15DefaultEpilogueISJ_SK_SK_NS1E_6thread17LinearCombinationISJ_Li1EffLNS1J_9ScaleType4KindE0ELNS_15FloatRoundStyleE2ESJ_EENS1_15EpilogueDefaultEEEEEvvEEEEvNT_6ParamsE,@"STO_CUDA_ENTRY STV_DEFAULT"
_ZN7cutlass13device_kernelINS_4gemm6kernel13GemmUniversalIN4cute5tupleIJiiiiEEENS1_10collective13CollectiveMmaINS1_37MainloopSm90TmaGmmaWarpSpecializedFP8ILi5ENS5_IJNS4_1CILi2EEESB_NSA_ILi1EEEEEENS1_35KernelTmaWarpSpecializedCooperativeEEENS5_IJNSA_ILi256EEESG_NSA_ILi128EEEEEENS_12float_e5m2_tENS5_IJlSC_lEEESJ_SK_NS4_8TiledMMAINS4_8MMA_AtomIJNS4_4SM904GMMA31MMA_64x256x32_F32E5M2E5M2_SS_TNILNSO_7ScaleInE1ELSQ_1EEEEEENS4_6LayoutINS5_IJSB_SC_SC_EEENS5_IJSC_NSA_ILi0EEESV_EEEEENS5_IJNS4_10UnderscoreESY_SY_EEEEENS4_23SM90_TMA_LOAD_MULTICASTENS4_14ComposedLayoutINS4_7SwizzleILi3ELi4ELi3EEENS4_18smem_ptr_flag_bitsILi8EEENST_INS5_IJNSA_ILi8EEESH_EEENS5_IJSH_SC_EEEEEEEvNS4_8identityES11_S1B_vS1C_EENS_8epilogue10collective6detail29Sm90TmaWarpSpecializedAdapterINS1F_15DefaultEpilogueISJ_SK_SK_NS1E_6thread17LinearCombinationISJ_Li1EffLNS1J_9ScaleType4KindE0ELNS_15FloatRoundStyleE2ESJ_EENS1_15EpilogueDefaultEEEEEvvEEEEvNT_6ParamsE:
[----:B------:R-:W0:Y:S02]  /*0000*/  LDC R1, c[0x0][0x28] ;  /* 0x00000a00ff017b82 */ /* 0x000e240000000800 */
[----:B0-----:R-:W-:Y:S01]  /*0010*/  VIADD R1, R1, 0xfffff338 ;  /* 0xfffff33801017836 */ /* 0x001fe20000000000 */
[----:B------:R-:W0:Y:S01]  /*0020*/  S2R R4, SR_TID.X ;  /* 0x0000000000047919 */ /* 0x000e220000002100 */
[----:B------:R-:W-:Y:S01]  /*0030*/  ELECT P0, URZ, PT ;  /* 0x00000000003f782f */ /* 0x000fe20003800000 */
[----:B------:R-:W-:Y:S01]  /*0040*/  BSSY B0, `(.L_x_0) ;  /* 0x0000015000007945 */ /* 0x000fe20003800000 */
[--C-:B0-----:R-:W-:Y:S02]  /*0050*/  SHF.R.U32.HI R0, RZ, 0x5, R4.reuse ;  /* 0x00000005ff007819 */ /* 0x101fe40000011604 */
[----:B------:R-:W-:-:S03]  /*0060*/  SHF.R.U32.HI R2, RZ, 0x7, R4 ;  /* 0x00000007ff027819 */ /* 0x000fc60000011604 */
[----:B------:R-:W0:Y:S04]  /*0070*/  SHFL.IDX PT, R3, R0, RZ, 0x1f ;  /* 0x00001fff00037589 */ /* 0x000e2800000e0000 */
[----:B------:R-:W1:Y:S01]  /*0080*/  SHFL.IDX PT, R2, R2, RZ, 0x1f ;  /* 0x00001fff02027589 */ /* 0x000e6200000e0000 */
[----:B0-----:R-:W-:Y:S02]  /*0090*/  R2UR UR4, R3 ;  /* 0x00000000030472ca */ /* 0x001fe400000e0000 */
[----:B-1----:R-:W-:-:S11]  /*00a0*/  R2UR UR6, R2 ;  /* 0x00000000020672ca */ /* 0x002fd600000e0000 */
[----:B------:R-:W-:Y:S02]  /*00b0*/  USHF.R.S32.HI UR5, URZ, 0x1f, UR4 ;  /* 0x0000001f3f057899 */ /* 0x000fe40008011404 */
[----:B------:R-:W-:Y:S02]  /*00c0*/  ISETP.NE.OR P0, PT, RZ, UR4, !P0 ;  /* 0x00000004ff007c0c */ /* 0x000fe4000c705670 */
[----:B------:R-:W-:-:S04]  /*00d0*/  ULEA.HI UR5, UR5, UR4, URZ, 0x2 ;  /* 0x0000000405057291 */ /* 0x000fc8000f8f103f */
[----:B------:R-:W-:-:S04]  /*00e0*/  ULOP3.LUT UR5, UR5, 0xfffffffc, URZ, 0xc0, !UPT ;  /* 0xfffffffc05057892 */ /* 0x000fc8000f8ec03f */
[----:B------:R-:W-:-:S03]  /*00f0*/  UIADD3 UR8, UR4, -UR5, URZ ;  /* 0x8000000504087290 */ /* 0x000fc6000fffe03f */
[----:B------:R-:W-:Y:S09]  /*0100*/  @P0 BRA `(.L_x_1) ;  /* 0x0000000000200947 */ /* 0x000ff20003800000 */
[----:B------:R-:W-:Y:S02]  /*0110*/  ULDC.64 UR4, c[0x0][0x198] ;  /* 0x0000660000047ab9 */ /* 0x000fe40000000a00 */
[----:B------:R-:W-:Y:S02]  /*0120*/  UIADD3 UR10, UP0, UR4, 0xf0, URZ ;  /* 0x000000f0040a7890 */ /* 0x000fe4000ff1e03f */
[----:B------:R-:W-:Y:S02]  /*0130*/  UIADD3 UR4, UP1, UR4, 0x1f0, URZ ;  /* 0x000001f004047890 */ /* 0x000fe4000ff3e03f */
[----:B------:R-:W-:Y:S02]  /*0140*/  UIADD3.X UR11, URZ, UR5, URZ, UP0, !UPT ;  /* 0x000000053f0b7290 */ /* 0x000fe400087fe43f */
[----:B------:R-:W-:-:S07]  /*0150*/  UIADD3.X UR5, URZ, UR5, URZ, UP1, !UPT ;  /* 0x000000053f057290 */ /* 0x000fce0008ffe43f */
[----:B------:R0:W-:Y:S02]  /*0160*/  UTMACCTL.PF [UR10] ;  /* 0x000000000a0079b9 */ /* 0x0001e40008040000 */
[----:B------:R0:W-:Y:S02]  /*0170*/  UTMACCTL.PF [UR4] ;  /* 0x00000000040079b9 */ /* 0x0001e40008040000 */
[----:B0-----:R-:W-:Y:S01]  /*0180*/  NOP ;  /* 0x0000000000007918 */ /* 0x001fe20000000000 */
.L_x_1:
[----:B------:R-:W-:Y:S05]  /*0190*/  BSYNC B0 ;  /* 0x0000000000007941 */ /* 0x000fea0003800000 */
.L_x_0:
[----:B------:R-:W0:Y:S01]  /*01a0*/  SHFL.IDX PT, R3, R0, RZ, 0x1f ;  /* 0x00001fff00037589 */ /* 0x000e2200000e0000 */
[----:B------:R-:W-:Y:S01]  /*01b0*/  UISETP.NE.AND UP0, UPT, UR8, 0x3, UPT ;  /* 0x000000030800788c */ /* 0x000fe2000bf05270 */
[----:B------:R-:W-:Y:S01]  /*01c0*/  ISETP.NE.AND P1, PT, RZ, UR6, PT ;  /* 0x00000006ff007c0c */ /* 0x000fe2000bf25270 */
[----:B------:R-:W-:Y:S02]  /*01d0*/  UIADD3 UR10, UR6, -0x1, URZ ;  /* 0xffffffff060a7890 */ /* 0x000fe4000fffe03f */
[----:B------:R-:W-:Y:S02]  /*01e0*/  UISETP.EQ.OR UP0, UPT, UR8, URZ, !UP0 ;  /* 0x0000003f0800728c */ /* 0x000fe4000c702670 */
[----:B------:R-:W-:Y:S02]  /*01f0*/  UISETP.GE.U32.AND UP1, UPT, UR10, 0x2, UPT ;  /* 0x000000020a00788c */ /* 0x000fe4000bf26070 */
[----:B------:R-:W-:-:S04]  /*0200*/  UISETP.EQ.AND UP0, UPT, UR6, URZ, UP0 ;  /* 0x0000003f0600728c */ /* 0x000fc80008702270 */
[----:B------:R-:W-:-:S04]  /*0210*/  USEL UR13, URZ, 0x1, !UP0 ;  /* 0x000000013f0d7887 */ /* 0x000fc8000c000000 */
[----:B------:R-:W-:Y:S01]  /*0220*/  USEL UR13, UR13, 0x2, UP1 ;  /* 0x000000020d0d7887 */ /* 0x000fe20008800000 */
[----:B0-----:R-:W-:-:S13]  /*0230*/  ISETP.NE.AND P0, PT, R3, RZ, PT ;  /* 0x000000ff0300720c */ /* 0x001fda0003f05270 */
[----:B------:R-:W-:Y:S05]  /*0240*/  @P0 BRA `(.L_x_2) ;  /* 0x0000000000600947 */ /* 0x000fea0003800000 */
[----:B------:R-:W0:Y:S01]  /*0250*/  S2UR UR9, SR_CgaCtaId ;  /* 0x00000000000979c3 */ /* 0x000e220000008800 */
[----:B------:R-:W-:Y:S01]  /*0260*/  UMOV UR4, 0x400 ;  /* 0x0000040000047882 */ /* 0x000fe20000000000 */
[----:B------:R-:W-:Y:S01]  /*0270*/  UMOV UR5, 0x1 ;  /* 0x0000000100057882 */ /* 0x000fe20000000000 */
[----:B------:R-:W-:Y:S01]  /*0280*/  UMOV UR6, 0x6 ;  /* 0x0000000600067882 */ /* 0x000fe20000000000 */
[----:B------:R-:W-:Y:S01]  /*0290*/  ELECT P0, URZ, PT ;  /* 0x00000000003f782f */ /* 0x000fe20003800000 */
[----:B------:R-:W-:-:S04]  /*02a0*/  UIADD3 UR6, -UR6, 0x100000, URZ ;  /* 0x0010000006067890 */ /* 0x000fc8000fffe13f */
[----:B------:R-:W-:Y:S02]  /*02b0*/  USHF.L.U32 UR7, UR6, 0xb, URZ ;  /* 0x0000000b06077899 */ /* 0x000fe4000800063f */
[----:B------:R-:W-:Y:S02]  /*02c0*/  USHF.L.U32 UR6, UR6, 0x1, URZ ;  /* 0x0000000106067899 */ /* 0x000fe4000800063f */
[----:B0-----:R-:W-:Y:S02]  /*02d0*/  ULEA UR9, UR9, UR4, 0x18 ;  /* 0x0000000409097291 */ /* 0x001fe4000f8ec03f */
[----:B------:R-:W-:-:S04]  /*02e0*/  UIADD3 UR4, -UR5, 0x100000, URZ ;  /* 0x0010000005047890 */ /* 0x000fc8000fffe13f */
[----:B------:R-:W-:Y:S02]  /*02f0*/  USHF.L.U32 UR5, UR4, 0xb, URZ ;  /* 0x0000000b04057899 */ /* 0x000fe4000800063f */
[----:B------:R-:W-:Y:S01]  /*0300*/  USHF.L.U32 UR4, UR4, 0x1, URZ ;  /* 0x0000000104047899 */ /* 0x000fe2000800063f */
[----:B------:R-:W0:Y:S11]  /*0310*/  FENCE.VIEW.ASYNC.S ;  /* 0x00000000000073c6 */ /* 0x000e360000000000 */
[----:B0-----:R0:W1:Y:S01]  /*0320*/  SYNCS.EXCH.64 URZ, [UR9], UR4 ;  /* 0x00000004093f75b2 */ /* 0x0010620008000100 */
[----:B------:R0:W2:Y:S01]  /*0330*/  SYNCS.EXCH.64 URZ, [UR9+0x28], UR6 ;  /* 0x00002806093f75b2 */ /* 0x0000a20008000100 */
[----:B------:R0:W3:Y:S01]  /*0340*/  SYNCS.EXCH.64 URZ, [UR9+0x8], UR4 ;  /* 0x00000804093f75b2 */ /* 0x0000e20008000100 */
[----:B------:R0:W4:Y:S01]  /*0350*/  SYNCS.EXCH.64 URZ, [UR9+0x30], UR6 ;  /* 0x00003006093f75b2 */ /* 0x0001220008000100 */
[----:B------:R0:W0:Y:S01]  /*0360*/  SYNCS.EXCH.64 URZ, [UR9+0x10], UR4 ;  /* 0x00001004093f75b2 */ /* 0x0000220008000100 */
[----:B------:R0:W0:Y:S01]  /*0370*/  SYNCS.EXCH.64 URZ, [UR9+0x38], UR6 ;  /* 0x00003806093f75b2 */ /* 0x0000220008000100 */
[----:B------:R0:W0:Y:S01]  /*0380*/  SYNCS.EXCH.64 URZ, [UR9+0x18], UR4 ;  /* 0x00001804093f75b2 */ /* 0x0000220008000100 */
[----:B------:R0:W0:Y:S01]  /*0390*/  SYNCS.EXCH.64 URZ, [UR9+0x40], UR6 ;  /* 0x00004006093f75b2 */ /* 0x0000220008000100 */
[----:B------:R0:W0:Y:S01]  /*03a0*/  SYNCS.EXCH.64 URZ, [UR9+0x20], UR4 ;  /* 0x00002004093f75b2 */ /* 0x0000220008000100 */
[----:B------:R0:W0:Y:S01]  /*03b0*/  SYNCS.EXCH.64 URZ, [UR9+0x48], UR6 ;  /* 0x00004806093f75b2 */ /* 0x0000220008000100 */
[----:B------:R-:W-:Y:S01]  /*03c0*/  NOP ;  /* 0x0000000000007918 */ /* 0x000fe20000000000 */
.L_x_2:
[----:B------:R-:W-:Y:S01]  /*03d0*/  SHF.R.S32.HI R2, RZ, 0x1f, R4 ;  /* 0x0000001fff027819 */ /* 0x000fe20000011404 */
[----:B------:R-:W5:Y:S01]  /*03e0*/  SHFL.IDX PT, R0, R0, RZ, 0x1f ;  /* 0x00001fff00007589 */ /* 0x000f6200000e0000 */
[----:B0-----:R-:W0:Y:S01]  /*03f0*/  S2UR UR9, SR_CTAID.X ;  /* 0x00000000000979c3 */ /* 0x001e220000002500 */
[----:B------:R-:W-:Y:S02]  /*0400*/  ELECT P0, URZ, PT ;  /* 0x00000000003f782f */ /* 0x000fe40003800000 */
[----:B------:R-:W-:Y:S01]  /*0410*/  LEA.HI R2, R2, R4, RZ, 0x7 ;  /* 0x0000000402027211 */ /* 0x000fe200078f38ff */
[----:B------:R-:W-:Y:S01]  /*0420*/  ULDC UR4, c[0x0][0x150] ;  /* 0x0000540000047ab9 */ /* 0x000fe20000000800 */
[----:B------:R-:W-:Y:S01]  /*0430*/  SHF.R.S32.HI R6, RZ, 0x1f, R3 ;  /* 0x0000001fff067819 */ /* 0x000fe20000011403 */
[----:B------:R-:W-:Y:S01]  /*0440*/  NOP ;  /* 0x0000000000007918 */ /* 0x000fe20000000000 */
[----:B------:R-:W-:Y:S01]  /*0450*/  LOP3.LUT R2, R2, 0xffffff80, RZ, 0xc0, !PT ;  /* 0xffffff8002027812 */ /* 0x000fe200078ec0ff */
[----:B------:R-:W-:Y:S01]  /*0460*/  NOP ;  /* 0x0000000000007918 */ /* 0x000fe20000000000 */
[----:B------:R-:W-:Y:S01]  /*0470*/  LEA.HI R6, R6, R3, RZ, 0x2 ;  /* 0x0000000306067211 */ /* 0x000fe200078f10ff */
[----:B------:R-:W1:Y:S02]  /*0480*/  LDC R8, c[0x0][0x144] ;  /* 0x00005100ff087b82 */ /* 0x000e640000000800 */
[----:B------:R-:W-:Y:S01]  /*0490*/  IMAD.IADD R4, R4, 0x1, -R2 ;  /* 0x0000000104047824 */ /* 0x000fe200078e0a02 */
[----:B------:R-:W-:Y:S01]  /*04a0*/  LOP3.LUT R6, R6, 0x3ffffffc, RZ, 0xc0, !PT ;  /* 0x3ffffffc06067812 */ /* 0x000fe200078ec0ff */
[----:B------:R-:W2:Y:S03]  /*04b0*/  S2R R2, SR_CTAID.Y ;  /* 0x0000000000027919 */ /* 0x000ea60000002600 */
[----:B------:R-:W-:Y:S01]  /*04c0*/  SHF.R.S32.HI R5, RZ, 0x1f, R4 ;  /* 0x0000001fff057819 */ /* 0x000fe20000011404 */
[----:B------:R-:W-:Y:S01]  /*04d0*/  IMAD.IADD R6, R3, 0x1, -R6 ;  /* 0x0000000103067824 */ /* 0x000fe200078e0a06 */
[----:B------:R-:W3:Y:S02]  /*04e0*/  LDC R13, c[0x0][0x148] ;  /* 0x00005200ff0d7b82 */ /* 0x000ee40000000800 */
[----:B------:R-:W-:-:S02]  /*04f0*/  LEA.HI R5, R5, R4, RZ, 0x3 ;  /* 0x0000000405057211 */ /* 0x000fc400078f18ff */
[----:B-----5:R-:W-:Y:S02]  /*0500*/  ISETP.NE.OR P0, PT, R0, RZ, !P0 ;  /* 0x000000ff0000720c */ /* 0x020fe40004705670 */
[--C-:B------:R-:W-:Y:S02]  /*0510*/  SHF.R.S32.HI R0, RZ, 0x3, R5.reuse ;  /* 0x00000003ff007819 */ /* 0x100fe40000011405 */
[----:B------:R-:W-:Y:S02]  /*0520*/  SHF.R.S32.HI R5, RZ, 0x1f, R5 ;  /* 0x0000001fff057819 */ /* 0x000fe40000011405 */
[----:B0-----:R-:W-:Y:S02]  /*0530*/  I2FP.F32.U32 R7, UR9 ;  /* 0x0000000900077c45 */ /* 0x001fe40008201000 */
[----:B------:R-:W-:-:S03]  /*0540*/  LEA.HI R5, R5, R0, RZ, 0x2 ;  /* 0x0000000005057211 */ /* 0x000fc600078f10ff */
[----:B------:R-:W-:Y:S01]  /*0550*/  FMUL R7, R7, UR4 ;  /* 0x0000000407077c20 */ /* 0x000fe20008400000 */
[----:B------:R-:W-:Y:S01]  /*0560*/  LOP3.LUT R5, R5, 0xfffffffc, RZ, 0xc0, !PT ;  /* 0xfffffffc05057812 */ /* 0x000fe200078ec0ff */
[----:B------:R-:W-:Y:S01]  /*0570*/  VOTEU.ALL UP0, P0 ;  /* 0x00000000003f7886 */ /* 0x000fe20000000000 */
[----:B------:R-:W-:Y:S01]  /*0580*/  ULDC UR4, c[0x0][0x154] ;  /* 0x0000550000047ab9 */ /* 0x000fe20000000800 */
[----:B------:R-:W-:Y:S02]  /*0590*/  VOTEU.ALL UP1, P0 ;  /* 0x00000000003f7886 */ /* 0x000fe40000020000 */
[----:B------:R-:W0:Y:S01]  /*05a0*/  F2I.U32.TRUNC.NTZ R7, R7 ;  /* 0x0000000700077305 */ /* 0x000e22000020f000 */
[----:B------:R-:W-:Y:S01]  /*05b0*/  IMAD.IADD R5, R0, 0x1, -R5 ;  /* 0x0000000100057824 */ /* 0x000fe200078e0a05 */
[----:B------:R-:W5:Y:S01]  /*05c0*/  @!UP0 S2UR UR7, SR_CgaCtaId ;  /* 0x00000000000789c3 */ /* 0x000f620000008800 */
[----:B------:R-:W-:Y:S02]  /*05d0*/  @!UP0 UMOV UR6, 0x400 ;  /* 0x0000040000068882 */ /* 0x000fe40000000000 */
[----:B------:R-:W-:Y:S01]  /*05e0*/  IMAD R5, R6, 0x4, R5 ;  /* 0x0000000406057824 */ /* 0x000fe200078e0205 */
[----:B--2---:R-:W-:-:S04]  /*05f0*/  I2FP.F32.U32 R6, R2 ;  /* 0x0000000200067245 */ /* 0x004fc80000201000 */
[----:B------:R-:W-:Y:S01]  /*0600*/  LEA.HI R0, R5, R5, RZ, 0x1 ;  /* 0x0000000505007211 */ /* 0x000fe200078f08ff */
[----:B------:R-:W-:Y:S01]  /*0610*/  FMUL R6, R6, UR4 ;  /* 0x0000000406067c20 */ /* 0x000fe20008400000 */
[----:B------:R-:W-:Y:S02]  /*0620*/  UMOV UR4, 0x20 ;  /* 0x0000002000047882 */ /* 0x000fe40000000000 */
[----:B------:R-:W-:Y:S01]  /*0630*/  LOP3.LUT R0, R0, 0xfffffffe, RZ, 0xc0, !PT ;  /* 0xfffffffe00007812 */ /* 0x000fe200078ec0ff */
[----:B0-----:R-:W-:Y:S01]  /*0640*/  IMAD.MOV R11, RZ, RZ, -R7 ;  /* 0x000000ffff0b7224 */ /* 0x001fe200078e0a07 */
[----:B------:R-:W-:-:S04]  /*0650*/  @!UP0 UIADD3 UR4, -UR4, 0x100000, URZ ;  /* 0x0010000004048890 */ /* 0x000fc8000fffe13f */
[----:B------:R-:W-:Y:S02]  /*0660*/  @!UP0 USHF.L.U32 UR5, UR4, 0xb, URZ ;  /* 0x0000000b04058899 */ /* 0x000fe4000800063f */
[----:B------:R-:W-:Y:S01]  /*0670*/  @!UP0 USHF.L.U32 UR4, UR4, 0x1, URZ ;  /* 0x0000000104048899 */ /* 0x000fe2000800063f */
[----:B------:R-:W0:Y:S01]  /*0680*/  F2I.U32.TRUNC.NTZ R6, R6 ;  /* 0x0000000600067305 */ /* 0x000e22000020f000 */
[----:B------:R-:W2:Y:S01]  /*0690*/  LDC R7, c[0x0][0x140] ;  /* 0x00005000ff077b82 */ /* 0x000ea20000000800 */
[----:B-1----:R-:W-:Y:S02]  /*06a0*/  IMAD R11, R8, R11, UR9 ;  /* 0x00000009080b7e24 */ /* 0x002fe4000f8e020b */
[----:B------:R-:W-:-:S05]  /*06b0*/  IMAD.IADD R0, R5, 0x1, -R0 ;  /* 0x0000000105007824 */ /* 0x000fca00078e0a00 */
[----:B------:R-:W-:Y:S01]  /*06c0*/  ISETP.NE.AND P2, PT, R0, R11, PT ;  /* 0x0000000b0000720c */ /* 0x000fe20003f45270 */
[C---:B------:R-:W-:Y:S01]  /*06d0*/  IMAD.SHL.U32 R0, R5.reuse, 0x4, RZ ;  /* 0x0000000405007824 */ /* 0x040fe200078e00ff */
[----:B-----5:R-:W-:Y:S01]  /*06e0*/  @!UP0 ULEA UR6, UR7, UR6, 0x18 ;  /* 0x0000000607068291 */ /* 0x020fe2000f8ec03f */
[----:B------:R-:W-:Y:S01]  /*06f0*/  VOTEU.ALL UP0, P0 ;  /* 0x00000000003f7886 */ /* 0x000fe20000000000 */
[----:B------:R-:W-:Y:S01]  /*0700*/  LOP3.LUT P0, RZ, R4, 0x7, RZ, 0xc0, !PT ;  /* 0x0000000704ff7812 */ /* 0x000fe2000780c0ff */
[----:B0-----:R-:W-:Y:S01]  /*0710*/  IMAD.MOV R12, RZ, RZ, -R6 ;  /* 0x000000ffff0c7224 */ /* 0x001fe200078e0a06 */
[----:B------:R-:W-:-:S03]  /*0720*/  LOP3.LUT R9, R5, 0xc, R0, 0x78, !PT ;  /* 0x0000000c05097812 */ /* 0x000fc600078e7800 */
[----:B---3--:R-:W-:Y:S01]  /*0730*/  IMAD R5, R13, R12, R2 ;  /* 0x0000000c0d057224 */ /* 0x008fe200078e0202 */
[C---:B------:R-:W-:Y:S01]  /*0740*/  ISETP.LT.U32.AND P0, PT, R9.reuse, 0x4, !P0 ;  /* 0x000000040900780c */ /* 0x040fe20004701070 */
[----:B------:R0:W-:Y:S02]  /*0750*/  STL [R1+0x454], R9 ;  /* 0x0004540901007387 */ /* 0x0001e40000100800 */
[----:B------:R-:W-:Y:S02]  /*0760*/  @P2 LEA.HI R0, R9, R9, RZ, 0x1 ;  /* 0x0000000909002211 */ /* 0x000fe400078f08ff */
[----:B------:R-:W1:Y:S02]  /*0770*/  FENCE.VIEW.ASYNC.S ;  /* 0x00000000000073c6 */ /* 0x000e640000000000 */
[----:B-1----:R0:W1:Y:S01]  /*0780*/  @!UP0 SYNCS.EXCH.64 URZ, [UR6+0x60], UR4 ;  /* 0x00006004063f85b2 */ /* 0x0020620008000100 */
[----:B--2---:R-:W-:Y:S02]  /*0790*/  ISETP.EQ.U32.AND P5, PT, R7, 0x1, PT ;  /* 0x000000010700780c */ /* 0x004fe40003fa2070 */
[----:B------:R-:W-:-:S04]  /*07a0*/  @P2 SHF.R.S32.HI R0, RZ, 0x1, R0 ;  /* 0x00000001ff002819 */ /* 0x000fc80000011400 */
[----:B------:R-:W-:Y:S01]  /*07b0*/  @P2 ISETP.NE.AND P3, PT, R0, R5, PT ;  /* 0x000000050000220c */ /* 0x000fe20003f65270 */
[----:B------:R-:W-:Y:S01]  /*07c0*/  IMAD.MOV.U32 R0, RZ, RZ, 0x1 ;  /* 0x00000001ff007424 */ /* 0x000fe200078e00ff */
[----:B------:R-:W-:Y:S02]  /*07d0*/  SEL R5, RZ, 0x1, !P0 ;  /* 0x00000001ff057807 */ /* 0x000fe40004000000 */
[----:B------:R-:W-:-:S04]  /*07e0*/  @P2 SEL R0, RZ, 0x1, P3 ;  /* 0x00000001ff002807 */ /* 0x000fc80001800000 */
[----:B------:R-:W-:Y:S01]  /*07f0*/  LOP3.LUT R0, R0, R5, RZ, 0xc0, !PT ;  /* 0x0000000500007212 */ /* 0x000fe200078ec0ff */
[----:B------:R0:W2:Y:S01]  /*0800*/  @!UP1 SYNCS.EXCH.64 URZ, [UR6+0x68], UR4 ;  /* 0x00006804063f95b2 */ /* 0x0000a20008000100 */
[----:B------:R-:W-:-:S03]  /*0810*/  NOP ;  /* 0x0000000000007918 */ /* 0x000fc60000000000 */
[----:B------:R0:W-:Y:S01]  /*0820*/  STL [R1+0x450], R0 ;  /* 0x0004500001007387 */ /* 0x0001e20000100800 */
[----:B-1----:R-:W-:Y:S05]  /*0830*/  @!P5 BRA `(.L_x_3) ;  /* 0x000000000008d947 */ /* 0x002fea0003800000 */
[----:B--2-4-:R-:W-:Y:S01]  /*0840*/  UCGABAR_ARV ;  /* 0x00000000000079c7 */ /* 0x014fe20008000000 */
[----:B------:R-:W-:Y:S05]  /*0850*/  BRA `(.L_x_4) ;  /* 0x0000000000047947 */ /* 0x000fea0003800000 */
.L_x_3:
[----:B--2-4-:R-:W-:Y:S01]  /*0860*/  NOP ;  /* 0x0000000000007918 */ /* 0x014fe20000000000 */
.L_x_4:
[----:B0-----:R-:W0:Y:S01]  /*0870*/  LDC R0, c[0x0][0x65c] ;  /* 0x00019700ff007b82 */ /* 0x001e220000000800 */
[----:B------:R-:W-:Y:S02]  /*0880*/  IMAD.U32 R4, RZ, RZ, UR9 ;  /* 0x00000009ff047e24 */ /* 0x000fe4000f8e00ff */
[----:B------:R-:W-:Y:S01]  /*0890*/  IMAD.MOV.U32 R5, RZ, RZ, RZ ;  /* 0x000000ffff057224 */ /* 0x000fe200078e00ff */
[----:B0-----:R-:W-:-:S13]  /*08a0*/  ISETP.NE.AND P4, PT, R0, 0x1, PT ;  /* 0x000000010000780c */ /* 0x001fda0003f85270 */
[----:B------:R-:W0:Y:S01]  /*08b0*/  @P4 LDC R7, c[0x0][0x10] ;  /* 0x00000400ff074b82 */ /* 0x000e220000000800 */
[----:B------:R-:W-:Y:S02]  /*08c0*/  @P4 IMAD.MOV.U32 R3, RZ, RZ, RZ ;  /* 0x000000ffff034224 */ /* 0x000fe400078e00ff */
[----:B------:R-:W-:-:S05]  /*08d0*/  @P4 IMAD.MOV.U32 R15, RZ, RZ, RZ ;  /* 0x000000ffff0f4224 */ /* 0x000fca00078e00ff */
[----:B------:R-:W1:Y:S01]  /*08e0*/  @!P4 LDC R9, c[0x0][0xc] ;  /* 0x00000300ff09cb82 */ /* 0x000e620000000800 */
[----:B0-----:R-:W-:-:S04]  /*08f0*/  @P4 IMAD.WIDE.U32 R6, R7, UR9, R2 ;  /* 0x0000000907064c25 */ /* 0x001fc8000f8e0002 */
[----:B------:R-:W-:Y:S02]  /*0900*/  @P4 IMAD.MOV.U32 R8, RZ, RZ, R6 ;  /* 0x000000ffff084224 */ /* 0x000fe400078e0006 */
[----:B------:R-:W-:Y:S02]  /*0910*/  @P4 IMAD.IADD R16, R7, 0x1, R15 ;  /* 0x0000000107104824 */ /* 0x000fe400078e020f */
[----:B-1----:R-:W-:-:S04]  /*0920*/  @!P4 IMAD.WIDE.U32 R4, R2, R9, R4 ;  /* 0x000000090204c225 */ /* 0x002fc800078e0004 */
[----:B------:R-:W-:Y:S02]  /*0930*/  @!P4 IMAD.MOV.U32 R8, RZ, RZ, R4 ;  /* 0x000000ffff08c224 */ /* 0x000fe400078e0004 */
[----:B------:R-:W-:-:S03]  /*0940*/  @!P4 IMAD.MOV.U32 R16, RZ, RZ, R5 ;  /* 0x000000ffff10c224 */ /* 0x000fc600078e0005 */
[----:B------:R0:W-:Y:S04]  /*0950*/  STL [R1+0x45c], R8 ;  /* 0x00045c0801007387 */ /* 0x0001e80000100800 */
[----:B------:R0:W-:Y:S01]  /*0960*/  STL [R1+0x458], R16 ;  /* 0x0004581001007387 */ /* 0x0001e20000100800 */
[----:B------:R-:W-:Y:S05]  /*0970*/  @!P5 BRA `(.L_x_5) ;  /* 0x00000000000cd947 */ /* 0x000fea0003800000 */
[----:B------:R-:W-:Y:S01]  /*0980*/  UCGABAR_WAIT ;  /* 0x0000000000007dc7 */ /* 0x000fe20008000000 */
[----:B------:R-:W-:Y:S01]  /*0990*/  CCTL.IVALL ;  /* 0x00000000ff00798f */ /* 0x000fe20002000000 */
[----:B------:R-:W-:Y:S05]  /*09a0*/  BRA `(.L_x_6) ;  /* 0x0000000000047947 */ /* 0x000fea0003800000 */
.L_x_5:
[----:B------:R-:W-:Y:S06]  /*09b0*/  BAR.SYNC.DEFER_BLOCKING 0x0 ;  /* 0x0000000000007b1d */ /* 0x000fec0000010000 */
.L_x_6:
[----:B------:R-:W-:Y:S05]  /*09c0*/  @!P1 BRA `(.L_x_7) ;  /* 0x0000027c000c9947 */ /* 0x000fea0003800000 */
[----:B------:R-:W-:-:S06]  /*09d0*/  UISETP.GT.U32.AND UP0, UPT, UR10, 0x1, UPT ;  /* 0x000000010a00788c */ /* 0x000fcc000bf04070 */
[----:B------:R-:W-:-:S13]  /*09e0*/  PLOP3.LUT P0, PT, PT, PT, UP0, 0x80, 0x0 ;  /* 0x000000000000781c */ /* 0x000fda0003f0f008 */
[----:B------:R-:W-:Y:S05]  /*09f0*/  @P0 EXIT ;  /* 0x000000000000094d */ /* 0x000fea0003800000 */
[----:B------:R-:W-:Y:S01]  /*0a00*/  IMAD.MOV.U32 R5, RZ, RZ, -0x1 ;  /* 0xffffffffff057424 */ /* 0x000fe200078e00ff */
[----:B------:R-:W-:Y:S01]  /*0a10*/  ULDC.64 UR4, c[0x0][0x650] ;  /* 0x0001940000047ab9 */ /* 0x000fe20000000a00 */
[----:B------:R-:W-:Y:S01]  /*0a20*/  IMAD.MOV.U32 R4, RZ, RZ, -0x1 ;  /* 0xffffffffff047424 */ /* 0x000fe200078e00ff */
[----:B------:R-:W-:Y:S01]  /*0a30*/  ISETP.GE.U32.AND P0, PT, R8, UR4, PT ;  /* 0x0000000408007c0c */ /* 0x000fe2000bf06070 */
[----:B------:R-:W-:Y:S01]  /*0a40*/  UMOV UR9, 0xffffffff ;  /* 0xffffffff00097882 */ /* 0x000fe20000000000 */
[----:B------:R1:W-:Y:S01]  /*0a50*/  STL [R1+0x464], R5 ;  /* 0x0004640501007387 */ /* 0x0003e20000100800 */
[----:B------:R-:W-:Y:S02]  /*0a60*/  PRMT R0, RZ, 0x7610, R0 ;  /* 0x00007610ff007816 */ /* 0x000fe40000000000 */
[----:B------:R-:W-:Y:S01]  /*0a70*/  ISETP.GE.U32.AND.EX P0, PT, R16, UR5, PT, P0 ;  /* 0x0000000510007c0c */ /* 0x000fe2000bf06100 */
[----:B------:R1:W-:-:S12]  /*0a80*/  STL [R1+0x460], R4 ;  /* 0x0004600401007387 */ /* 0x0003d80000100800 */
[----:B-1----:R-:W-:Y:S05]  /*0a90*/  @P0 BRA `(.L_x_8) ;  /* 0x00000004003c0947 */ /* 0x002fea0003800000 */
[----:B------:R-:W-:Y:S01]  /*0aa0*/  ULDC.64 UR14, c[0x0][0x628] ;  /* 0x00018a00000e7ab9 */ /* 0x000fe20000000a00 */
[----:B------:R-:W1:Y:S01]  /*0ab0*/  LDC.64 R6, c[0x0][0x620] ;  /* 0x00018800ff067b82 */ /* 0x000e620000000a00 */
[----:B------:R-:W-:Y:S01]  /*0ac0*/  ISETP.NE.U32.AND P0, PT, RZ, UR14, PT ;  /* 0x0000000eff007c0c */ /* 0x000fe2000bf05070 */
[----:B------:R-:W-:Y:S01]  /*0ad0*/  ULDC UR11, c[0x0][0x630] ;  /* 0x00018c00000b7ab9 */ /* 0x000fe20000000800 */
[----:B------:R-:W-:Y:S02]  /*0ae0*/  R2UR UR4, R8 ;  /* 0x00000000080472ca */ /* 0x000fe400000e0000 */
[----:B------:R-:W-:Y:S02]  /*0af0*/  ISETP.NE.AND.EX P0, PT, RZ, UR15, PT, P0 ;  /* 0x0000000fff007c0c */ /* 0x000fe4000bf05300 */
[----:B------:R-:W-:-:S11]  /*0b00*/  R2UR UR5, R16 ;  /* 0x00000000100572ca */ /* 0x000fd600000e0000 */
[----:B------:R-:W-:Y:S05]  /*0b10*/  @!P0 BRA `(.L_x_9) ;  /* 0x0000000000308947 */ /* 0x000fea0003800000 */
[----:B------:R-:W-:Y:S01]  /*0b20*/  R2UR UR4, R8 ;  /* 0x00000000080472ca */ /* 0x000fe200000e0000 */
[----:B------:R-:W-:Y:S01]  /*0b30*/  ULDC UR8, c[0x0][0x634] ;  /* 0x00018d0000087ab9 */ /* 0x000fe20000000800 */
[----:B------:R-:W-:-:S11]  /*0b40*/  R2UR UR10, R16 ;  /* 0x00000000100a72ca */ /* 0x000fd600000e0000 */
[----:B------:R-:W-:-:S04]  /*0b50*/  UIADD3 UR8, UP0, UR4, UR8, URZ ;  /* 0x0000000804087290 */ /* 0x000fc8000ff1e03f */
[----:B------:R-:W-:-:S04]  /*0b60*/  UIADD3.X UR10, URZ, UR10, URZ, UP0, !UPT ;  /* 0x0000000a3f0a7290 */ /* 0x000fc800087fe43f */
[----:B------:R-:W-:-:S04]  /*0b70*/  UIMAD.WIDE.U32 UR4, UR10, UR14, URZ ;  /* 0x0000000e0a0472a5 */ /* 0x000fc8000f8e003f */
[----:B------:R-:W-:Y:S02]  /*0b80*/  UIMAD.WIDE.U32 UR6, UP0, UR8, UR15, UR4 ;  /* 0x0000000f080672a5 */ /* 0x000fe4000f800004 */
[----:B------:R-:W-:Y:S02]  /*0b90*/  UIMAD.WIDE.U32 UR4, UR8, UR14, URZ ;  /* 0x0000000e080472a5 */ /* 0x000fe4000f8e003f */
[----:B------:R-:W-:Y:S02]  /*0ba0*/  UIADD3.X UR9, URZ, URZ, URZ, UP0, !UPT ;  /* 0x0000003f3f097290 */ /* 0x000fe400087fe43f */
[----:B------:R-:W-:Y:S01]  /*0bb0*/  UIADD3 URZ, UP0, UR5, UR6, URZ ;  /* 0x00000006053f7290 */ /* 0x000fe2000ff1e03f */
[----:B------:R-:W-:-:S03]  /*0bc0*/  UMOV UR8, UR7 ;  /* 0x0000000700087c82 */ /* 0x000fc60008000000 */
[----:B------:R-:W-:-:S12]  /*0bd0*/  UIMAD.WIDE.U32.X UR4, UR10, UR15, UR8, UP0 ;  /* 0x0000000f0a0472a5 */ /* 0x000fd800080e0408 */
.L_x_9:
[----:B------:R-:W-:Y:S01]  /*0be0*/  USHF.R.U64 UR9, UR4, UR11, UR5 ;  /* 0x0000000b04097299 */ /* 0x000fe20008001205 */
[----:B------:R-:W2:Y:S01]  /*0bf0*/  LDC.64 R20, c[0x0][0x640] ;  /* 0x00019000ff147b82 */ /* 0x000ea20000000a00 */
[----:B------:R-:W-:Y:S01]  /*0c00*/  USHF.R.U32.HI UR4, URZ, UR11, UR5 ;  /* 0x0000000b3f047299 */ /* 0x000fe20008011605 */
[----:B------:R-:W-:Y:S02]  /*0c10*/  IMAD.MOV.U32 R4, RZ, RZ, R8 ;  /* 0x000000ffff047224 */ /* 0x000fe400078e0008 */
[----:B------:R-:W-:Y:S01]  /*0c20*/  IMAD R12, R13, R12, R2 ;  /* 0x0000000c0d0c7224 */ /* 0x000fe200078e0202 */
[----:B------:R-:W-:Y:S01]  /*0c30*/  IADD3 R3, P0, RZ, -UR9, RZ ;  /* 0x80000009ff037c10 */ /* 0x000fe2000ff1e0ff */
[----:B------:R-:W-:Y:S02]  /*0c40*/  IMAD.MOV.U32 R13, RZ, RZ, 0x1 ;  /* 0x00000001ff0d7424 */ /* 0x000fe400078e00ff */
[----:B------:R-:W3:Y:S02]  /*0c50*/  LDC R10, c[0x0][0x618] ;  /* 0x00018600ff0a7b82 */ /* 0x000ee40000000800 */
[----:B------:R-:W-:-:S04]  /*0c60*/  IMAD.X R5, RZ, RZ, ~UR4, P0 ;  /* 0x80000004ff057e24 */ /* 0x000fc800080e06ff */
[-C--:B-1----:R-:W-:Y:S02]  /*0c70*/  IMAD R0, R5, R6.reuse, RZ ;  /* 0x0000000605007224 */ /* 0x082fe400078e02ff */
[----:B------:R-:W1:Y:S01]  /*0c80*/  LDC R14, c[0x0][0x608] ;  /* 0x00018200ff0e7b82 */ /* 0x000e620000000800 */
[----:B------:R-:W-:Y:S02]  /*0c90*/  IMAD.MOV.U32 R5, RZ, RZ, R16 ;  /* 0x000000ffff057224 */ /* 0x000fe400078e0010 */
[----:B------:R-:W-:-:S05]  /*0ca0*/  IMAD.WIDE.U32 R4, R3, R6, R4 ;  /* 0x0000000603047225 */ /* 0x000fca00078e0004 */
[----:B------:R-:W4:Y:S01]  /*0cb0*/  LDC R18, c[0x0][0x658] ;  /* 0x00019600ff127b82 */ /* 0x000f220000000800 */
[----:B------:R-:W-:Y:S01]  /*0cc0*/  IMAD R3, R3, R7, R0 ;  /* 0x0000000703037224 */ /* 0x000fe200078e0200 */
[----:B--2---:R-:W-:-:S03]  /*0cd0*/  ISETP.NE.U32.AND P0, PT, R20, RZ, PT ;  /* 0x000000ff1400720c */ /* 0x004fc60003f05070 */
[----:B------:R-:W-:Y:S01]  /*0ce0*/  IMAD.IADD R3, R5, 0x1, R3 ;  /* 0x0000000105037824 */ /* 0x000fe200078e0203 */
[----:B------:R-:W-:Y:S01]  /*0cf0*/  ISETP.NE.AND.EX P0, PT, R21, RZ, PT, P0 ;  /* 0x000000ff1500720c */ /* 0x000fe20003f05300 */
[----:B------:R-:W-:Y:S01]  /*0d00*/  IMAD.MOV.U32 R5, RZ, RZ, -0x1 ;  /* 0xffffffffff057424 */ /* 0x000fe200078e00ff */
[----:B0-----:R-:W0:Y:S02]  /*0d10*/  LDC R16, c[0x0][0x600] ;  /* 0x00018000ff107b82 */ /* 0x001e240000000800 */
[-CC-:B---3--:R-:W-:Y:S02]  /*0d20*/  SHF.R.U64 R8, R4, R10.reuse, R3.reuse ;  /* 0x0000000a04087219 */ /* 0x188fe40000001203 */
[----:B------:R-:W-:-:S04]  /*0d30*/  SHF.R.U32.HI R3, RZ, R10, R3 ;  /* 0x0000000aff037219 */ /* 0x000fc80000011603 */
[----:B------:R-:W2:Y:S01]  /*0d40*/  LDC R15, c[0x0][0x648] ;  /* 0x00019200ff0f7b82 */ /* 0x000ea20000000800 */
[-CC-:B-1----:R-:W-:Y:S02]  /*0d50*/  SHF.R.U64 R23, R8, R14.reuse, R3.reuse ;  /* 0x0000000e08177219 */ /* 0x182fe40000001203 */
[----:B------:R-:W-:-:S05]  /*0d60*/  SHF.R.U32.HI R3, RZ, R14, R3 ;  /* 0x0000000eff037219 */ /* 0x000fca0000011603 */
[----:B------:R-:W1:Y:S01]  /*0d70*/  LDC R17, c[0x0][0x638] ;  /* 0x00018e00ff117b82 */ /* 0x000e620000000800 */
[-CC-:B----4-:R-:W-:Y:S02]  /*0d80*/  SHF.R.U64 R10, R23, R18.reuse, R3.reuse ;  /* 0x00000012170a7219 */ /* 0x190fe40000001203 */
[-C--:B------:R-:W-:Y:S02]  /*0d90*/  SHF.L.U32 R0, R5, R18.reuse, RZ ;  /* 0x0000001205007219 */ /* 0x080fe400000006ff */
[----:B------:R-:W-:Y:S01]  /*0da0*/  SHF.R.U32.HI R3, RZ, R18, R3 ;  /* 0x00000012ff037219 */ /* 0x000fe20000011603 */
[----:B------:R-:W-:Y:S01]  /*0db0*/  IMAD.MOV.U32 R2, RZ, RZ, R10 ;  /* 0x000000ffff027224 */ /* 0x000fe200078e000a */
[----:B------:R-:W-:Y:S01]  /*0dc0*/  LOP3.LUT R0, RZ, R0, RZ, 0x33, !PT ;  /* 0x00000000ff007212 */ /* 0x000fe200078e33ff */
[----:B------:R-:W3:Y:S01]  /*0dd0*/  LDC R19, c[0x0][0x610] ;  /* 0x00018400ff137b82 */ /* 0x000ee20000000800 */
[----:B------:R-:W-:Y:S05]  /*0de0*/  @!P0 BRA `(.L_x_10) ;  /* 0x0000000000288947 */ /* 0x000fea0003800000 */
[----:B------:R-:W4:Y:S02]  /*0df0*/  LDC R7, c[0x0][0x64c] ;  /* 0x00019300ff077b82 */ /* 0x000f240000000800 */
[----:B----4-:R-:W-:-:S05]  /*0e00*/  IADD3 R7, P0, R10, R7, RZ ;  /* 0x000000070a077210 */ /* 0x010fca0007f1e0ff */
[----:B------:R-:W-:-:S04]  /*0e10*/  IMAD.X R9, RZ, RZ, R3, P0 ;  /* 0x000000ffff097224 */ /* 0x000fc800000e0603 */
[----:B------:R-:W-:-:S04]  /*0e20*/  IMAD.WIDE.U32 R2, R9, R20, RZ ;  /* 0x0000001409027225 */ /* 0x000fc800078e00ff */
[----:B------:R-:W-:-:S04]  /*0e30*/  IMAD.WIDE.U32 R4, P0, R7, R21, R2 ;  /* 0x0000001507047225 */ /* 0x000fc80007800002 */
[----:B------:R-:W-:-:S04]  /*0e40*/  IMAD.WIDE.U32 R2, R7, R20, RZ ;  /* 0x0000001407027225 */ /* 0x000fc800078e00ff */
[----:B------:R-:W-:Y:S01]  /*0e50*/  IMAD.X R7, RZ, RZ, RZ, P0 ;  /* 0x000000ffff077224 */ /* 0x000fe200000e06ff */
[----:B------:R-:W-:Y:S01]  /*0e60*/  IADD3 RZ, P0, R3, R4, RZ ;  /* 0x0000000403ff7210 */ /* 0x000fe20007f1e0ff */
[----:B------:R-:W-:-:S04]  /*0e70*/  IMAD.MOV.U32 R6, RZ, RZ, R5 ;  /* 0x000000ffff067224 */ /* 0x000fc800078e0005 */
[----:B------:R-:W-:-:S08]  /*0e80*/  IMAD.WIDE.U32.X R2, R9, R21, R6, P0 ;  /* 0x0000001509027225 */ /* 0x000fd000000e0406 */
.L_x_10:
[----:B--2---:R-:W-:Y:S01]  /*0e90*/  SHF.R.U64 R4, R2, R15, R3 ;  /* 0x0000000f02047219 */ /* 0x004fe20000001203 */
[----:B0-----:R-:W-:Y:S01]  /*0ea0*/  VIADD R5, R16, 0xffffffff ;  /* 0xffffffff10057836 */ /* 0x001fe20000000000 */
[----:B------:R-:W-:Y:S02]  /*0eb0*/  SHF.L.U32 R2, R13, R18, RZ ;  /* 0x000000120d027219 */ /* 0x000fe400000006ff */
[----:B------:R-:W-:Y:S01]  /*0ec0*/  LOP3.LUT R3, R23, R0, RZ, 0xc0, !PT ;  /* 0x0000000017037212 */ /* 0x000fe200078ec0ff */
[----:B------:R-:W-:Y:S01]  /*0ed0*/  IMAD.MOV R6, RZ, RZ, -R4 ;  /* 0x000000ffff067224 */ /* 0x000fe200078e0a04 */
[----:B------:R-:W-:Y:S02]  /*0ee0*/  SEL R0, R11, R12, !P4 ;  /* 0x0000000c0b007207 */ /* 0x000fe40006000000 */
[----:B------:R-:W-:Y:S01]  /*0ef0*/  LOP3.LUT R5, R8, R5, RZ, 0xc0, !PT ;  /* 0x0000000508057212 */ /* 0x000fe200078ec0ff */
[----:B------:R-:W-:Y:S02]  /*0f00*/  IMAD R7, R2, R4, R3 ;  /* 0x0000000402077224 */ /* 0x000fe400078e0203 */
[----:B-1----:R-:W-:-:S02]  /*0f10*/  IMAD R3, R6, R17, R10 ;  /* 0x0000001106037224 */ /* 0x002fc400078e020a */
[----:B---3--:R-:W-:Y:S02]  /*0f20*/  IMAD R2, R7, R19, R0 ;  /* 0x0000001307027224 */ /* 0x008fe400078e0200 */
[----:B------:R-:W-:Y:S02]  /*0f30*/  IMAD R3, R3, R16, R5 ;  /* 0x0000001003037224 */ /* 0x000fe400078e0205 */
[----:B------:R-:W-:-:S03]  /*0f40*/  IMAD.MOV.U32 R0, RZ, RZ, 0x1 ;  /* 0x00000001ff007424 */ /* 0x000fc600078e00ff */
[----:B------:R-:W-:Y:S02]  /*0f50*/  SEL R4, R3, R2, !P4 ;  /* 0x0000000203047207 */ /* 0x000fe40006000000 */
[----:B------:R-:W-:-:S03]  /*0f60*/  SEL R2, R2, R3, !P4 ;  /* 0x0000000302027207 */ /* 0x000fc60006000000 */
[----:B------:R1:W-:Y:S04]  /*0f70*/  STL [R1+0x460], R4 ;  /* 0x0004600401007387 */ /* 0x0003e80000100800 */
[----:B------:R1:W-:Y:S02]  /*0f80*/  STL [R1+0x464], R2 ;  /* 0x0004640201007387 */ /* 0x0003e40000100800 */
.L_x_8:
[----:B------:R-:W-:-:S08]  /*0f90*/  NOP ;  /* 0x0000000000007918 */ /* 0x000fd00000000000 */
[----:B------:R-:W2:Y:S02]  /*0fa0*/  USETMAXREG.TRY_ALLOC.CTAPOOL UP0, 0xf0 ;  /* 0x000000f0000079c8 */ /* 0x000ea40008000600 */
[----:B--2---:R-:W-:-:S13]  /*0fb0*/  PLOP3.LUT P0, PT, PT, PT, UP0, 0x80, 0x0 ;  /* 0x000000000000781c */ /* 0x004fda0003f0f008 */
[----:B------:R-:W-:Y:S05]  /*0fc0*/  @!P0 BRA `(.L_x_8) ;  /* 0xfffffffc00f08947 */ /* 0x000fea000383ffff */
[----:B------:R-:W-:Y:S01]  /*0fd0*/  ULDC.64 UR4, c[0x0][0x598] ;  /* 0x0001660000047ab9 */ /* 0x000fe20000000a00 */
[----:B------:R-:W-:Y:S01]  /*0fe0*/  ULDC.64 UR14, c[0x0][0x208] ;  /* 0x00008200000e7ab9 */ /* 0x000fe20000000a00 */
[----:B------:R-:W-:-:S04]  /*0ff0*/  ISETP.NE.U32.AND P0, PT, RZ, UR4, PT ;  /* 0x00000004ff007c0c */ /* 0x000fc8000bf05070 */
[----:B------:R-:W-:-:S13]  /*1000*/  ISETP.NE.AND.EX P0, PT, RZ, UR5, PT, P0 ;  /* 0x00000005ff007c0c */ /* 0x000fda000bf05300 */
[----:B------:R-:W-:Y:S05]  /*1010*/  @!P0 BRA `(.L_x_11) ;  /* 0x0000000000208947 */ /* 0x000fea0003800000 */
[----:B-1----:R-:W1:Y:S02]  /*1020*/  LDC.64 R2, c[0x0][0x598] ;  /* 0x00016600ff027b82 */ /* 0x002e640000000a00 */
[----:B-1----:R-:W2:Y:S02]  /*1030*/  LDG.E.64 R2, desc[UR14][R2.64] ;  /* 0x0000000e02027981 */ /* 0x002ea4000c1e1b00 */
[----:B--2---:R-:W-:-:S04]  /*1040*/  ISETP.NE.U32.AND P0, PT, R2, RZ, PT ;  /* 0x000000ff0200720c */ /* 0x004fc80003f05070 */
[----:B------:R-:W-:-:S13]  /*1050*/  ISETP.NE.AND.EX P0, PT, R3, RZ, PT, P0 ;  /* 0x000000ff0300720c */ /* 0x000fda0003f05300 */
[----:B------:R-:W-:Y:S05]  /*1060*/  @!P0 BRA `(.L_x_11) ;  /* 0x00000000000c8947 */ /* 0x000fea0003800000 */
[----:B------:R-:W2:Y:S02]  /*1070*/  LD.E R2, desc[UR14][R2.64] ;  /* 0x0000000e02027980 */ /* 0x000ea4000c101900 */
[----:B--2---:R-:W-:Y:S01]  /*1080*/  R2UR UR20, R2 ;  /* 0x00000000021472ca */ /* 0x004fe200000e0000 */
[----:B------:R-:W-:-:S14]  /*1090*/  BRA `(.L_x_12) ;  /* 0x0000000000247947 */ /* 0x000fdc0003800000 */
.L_x_11:
[----:B------:R-:W-:Y:S02]  /*10a0*/  ULDC.64 UR4, c[0x0][0x588] ;  /* 0x0001620000047ab9 */ /* 0x000fe40000000a00 */
[----:B------:R-:W-:-:S04]  /*10b0*/  ISETP.NE.U32.AND P0, PT, RZ, UR4, PT ;  /* 0x00000004ff007c0c */ /* 0x000fc8000bf05070 */
[----:B------:R-:W-:-:S13]  /*10c0*/  ISETP.NE.AND.EX P0, PT, RZ, UR5, PT, P0 ;  /* 0x00000005ff007c0c */ /* 0x000fda000bf05300 */
[----:B------:R-:W-:Y:S05]  /*10d0*/  @!P0 BRA `(.L_x_13) ;  /* 0x0000000000108947 */ /* 0x000fea0003800000 */
[----:B-1----:R-:W1:Y:S02]  /*10e0*/  LDC.64 R2, c[0x0][0x588] ;  /* 0x00016200ff027b82 */ /* 0x002e640000000a00 */
[----:B-1----:R-:W2:Y:S02]  /*10f0*/  LDG.E R2, desc[UR14][R2.64] ;  /* 0x0000000e02027981 */ /* 0x002ea4000c1e1900 */
[----:B--2---:R-:W-:Y:S01]  /*1100*/  R2UR UR20, R2 ;  /* 0x00000000021472ca */ /* 0x004fe200000e0000 */
[----:B------:R-:W-:-:S14]  /*1110*/  BRA `(.L_x_12) ;  /* 0x0000000000047947 */ /* 0x000fdc0003800000 */
.L_x_13:
[----:B------:R-:W-:-:S05]  /*1120*/  ULDC UR20, c[0x0][0x580] ;  /* 0x0001600000147ab9 */ /* 0x000fca0000000800 */
.L_x_12:
[----:B------:R-:W-:Y:S02]  /*1130*/  ULDC.64 UR4, c[0x0][0x5a0] ;  /* 0x0001680000047ab9 */ /* 0x000fe40000000a00 */
        /* <DEDUP_REMOVED lines=11> */
.L_x_14:
        /* <DEDUP_REMOVED lines=8> */
.L_x_16:
[----:B------:R-:W-:-:S05]  /*1270*/  ULDC UR21, c[0x0][0x584] ;  /* 0x0001610000157ab9 */ /* 0x000fca0000000800 */
.L_x_15:
[----:B------:R-:W-:-:S13]  /*1280*/  LOP3.LUT P0, RZ, R0, 0xff, RZ, 0xc0, !PT ;  /* 0x000000ff00ff7812 */ /* 0x000fda000780c0ff */
[----:B------:R-:W-:Y:S05]  /*1290*/  @!P0 EXIT ;  /* 0x000000000000894d */ /* 0x000fea0003800000 */
[----:B------:R-:W-:Y:S01]  /*12a0*/  ULDC UR4, c[0x0][0x28c] ;  /* 0x0000a30000047ab9 */ /* 0x000fe20000000800 */
[----:B------:R-:W-:Y:S02]  /*12b0*/  ULOP3.LUT UR22, UR13, 0x1, URZ, 0xfc, !UPT ;  /* 0x000000010d167892 */ /* 0x000fe4000f8efc3f */
[----:B------:R-:W-:-:S04]  /*12c0*/  UIADD3 UR4, UR4, 0x7f, URZ ;  /* 0x0000007f04047890 */ /* 0x000fc8000fffe03f */
[----:B------:R-:W-:-:S04]  /*12d0*/  USHF.R.S32.HI UR5, URZ, 0x1f, UR4 ;  /* 0x0000001f3f057899 */ /* 0x000fc80008011404 */
[----:B------:R-:W-:-:S03]  /*12e0*/  ULEA.HI UR5, UR5, UR4, URZ, 0x7 ;  /* 0x0000000405057291 */ /* 0x000fc6000f8f383f */
[----:B------:R-:W-:Y:S01]  /*12f0*/  UMOV UR4, URZ ;  /* 0x0000003f00047c82 */ /* 0x000fe20008000000 */
[----:B------:R-:W-:-:S03]  /*1300*/  USHF.R.S32.HI UR10, URZ, 0x7, UR5 ;  /* 0x000000073f0a7899 */ /* 0x000fc60008011405 */
[----:B------:R-:W-:-:S09]  /*1310*/  UMOV UR5, URZ ;  /* 0x0000003f00057c82 */ /* 0x000fd20008000000 */
.L_x_555:
[----:B------:R-:W-:Y:S01]  /*1320*/  STL [R1+0x44c], RZ ;  /* 0x00044cff01007387 */ /* 0x000fe20000100800 */
[----:B--2---:R-:W2:Y:S01]  /*1330*/  S2UR UR18, SR_CgaCtaId ;  /* 0x00000000001279c3 */ /* 0x004ea20000008800 */
[----:B------:R-:W-:Y:S01]  /*1340*/  UMOV UR17, 0x400 ;  /* 0x0000040000117882 */ /* 0x000fe20000000000 */
[----:B------:R-:W-:Y:S01]  /*1350*/  UMOV UR6, URZ ;  /* 0x0000003f00067c82 */ /* 0x000fe20008000000 */
[----:B------:R-:W-:Y:S01]  /*1360*/  STL [R1+0x448], RZ ;  /* 0x000448ff01007387 */ /* 0x000fe20000100800 */
[----:B------:R-:W-:Y:S01]  /*1370*/  UMOV UR7, URZ ;  /* 0x0000003f00077c82 */ /* 0x000fe20008000000 */
[----:B------:R-:W-:Y:S01]  /*1380*/  UMOV UR8, URZ ;  /* 0x0000003f00087c82 */ /* 0x000fe20008000000 */
[----:B------:R-:W-:Y:S01]  /*1390*/  UMOV UR23, UR5 ;  /* 0x0000000500177c82 */ /* 0x000fe20008000000 */
[----:B------:R-:W-:Y:S01]  /*13a0*/  STL [R1+0x444], RZ ;  /* 0x000444ff01007387 */ /* 0x000fe20000100800 */
[----:B-1----:R-:W1:Y:S01]  /*13b0*/  LDC R2, c[0x0][0x28c] ;  /* 0x0000a300ff027b82 */ /* 0x002e620000000800 */
[----:B------:R-:W-:Y:S01]  /*13c0*/  UMOV UR24, UR4 ;  /* 0x0000000400187c82 */ /* 0x000fe20008000000 */
[----:B------:R-:W-:Y:S01]  /*13d0*/  CS2R R236, SRZ ;  /* 0x0000000000ec7805 */ /* 0x000fe2000001ff00 */
[----:B------:R-:W-:Y:S01]  /*13e0*/  STL [R1+0x440], RZ ;  /* 0x000440ff01007387 */ /* 0x000fe20000100800 */
[----:B------:R-:W-:-:S02]  /*13f0*/  CS2R R234, SRZ ;  /* 0x0000000000ea7805 */ /* 0x000fc4000001ff00 */
[----:B------:R-:W-:Y:S02]  /*1400*/  CS2R R232, SRZ ;  /* 0x0000000000e87805 */ /* 0x000fe4000001ff00 */
[----:B------:R-:W-:Y:S01]  /*1410*/  CS2R R230, SRZ ;  /* 0x0000000000e67805 */ /* 0x000fe2000001ff00 */
[----:B------:R-:W-:Y:S01]  /*1420*/  STL [R1+0x43c], RZ ;  /* 0x00043cff01007387 */ /* 0x000fe20000100800 */
[----:B------:R-:W-:Y:S02]  /*1430*/  CS2R R228, SRZ ;  /* 0x0000000000e47805 */ /* 0x000fe4000001ff00 */
[----:B------:R-:W-:Y:S02]  /*1440*/  CS2R R226, SRZ ;  /* 0x0000000000e27805 */ /* 0x000fe4000001ff00 */
        /* <DEDUP_REMOVED lines=14> */
[----:B-1----:R-:W-:Y:S02]  /*1530*/  ISETP.GE.AND P0, PT, R2, 0x1, PT ;  /* 0x000000010200780c */ /* 0x002fe40003f06270 */
        /* <DEDUP_REMOVED lines=40> */
[----:B0-----:R-:W-:Y:S02]  /*17c0*/  CS2R R16, SRZ ;  /* 0x0000000000107805 */ /* 0x001fe4000001ff00 */
        /* <DEDUP_REMOVED lines=94> */
[----:B------:R-:W-:-:S03]  /*1db0*/  CS2R R150, SRZ ;  /* 0x0000000000967805 */ /* 0x000fc6000001ff00 */
[----:B------:R-:W-:Y:S04]  /*1dc0*/  STL [R1+0x3a0], RZ ;  /* 0x0003a0ff01007387 */ /* 0x000fe80000100800 */
        /* <DEDUP_REMOVED lines=104> */
[----:B------:R-:W-:Y:S04]  /*2450*/  STL [R1], RZ ;  /* 0x000000ff01007387 */ /* 0x000fe80000100800 */
        /* <DEDUP_REMOVED lines=39> */
[----:B------:R-:W-:Y:S01]  /*26d0*/  STL [R1+0xa0], RZ ;  /* 0x0000a0ff01007387 */ /* 0x000fe20000100800 */
[----:B------:R-:W0:Y:S03]  /*26e0*/  S2R R0, SR_TID.X ;  /* 0x0000000000007919 */ /* 0x000e260000002100 */
        /* <DEDUP_REMOVED lines=8> */
[----:B0-----:R-:W-:-:S03]  /*2770*/  LOP3.LUT R0, R0, 0x80, RZ, 0xc0, !PT ;  /* 0x0000008000007812 */ /* 0x001fc600078ec0ff */
[----:B------:R-:W-:Y:S01]  /*2780*/  STL [R1+0xc4], RZ ;  /* 0x0000c4ff01007387 */ /* 0x000fe20000100800 */
[----:B------:R-:W-:-:S03]  /*2790*/  SHF.R.U32.HI R0, RZ, 0x7, R0 ;  /* 0x00000007ff007819 */ /* 0x000fc60000011600 */
        /* <DEDUP_REMOVED lines=33> */
[----:B------:R-:W0:Y:S04]  /*29b0*/  SHFL.IDX PT, R0, R0, RZ, 0x1f ;  /* 0x00001fff00007589 */ /* 0x000e2800000e0000 */
[----:B------:R1:W-:Y:S04]  /*29c0*/  STL [R1+0x14c], RZ ;  /* 0x00014cff01007387 */ /* 0x0003e80000100800 */
[----:B------:R1:W-:Y:S04]  /*29d0*/  STL [R1+0x150], RZ ;  /* 0x000150ff01007387 */ /* 0x0003e80000100800 */
[----:B------:R1:W-:Y:S04]  /*29e0*/  STL [R1+0x154], RZ ;  /* 0x000154ff01007387 */ /* 0x0003e80000100800 */
[----:B------:R1:W-:Y:S04]  /*29f0*/  STL [R1+0x158], RZ ;  /* 0x000158ff01007387 */ /* 0x0003e80000100800 */
[----:B------:R1:W-:Y:S04]  /*2a00*/  STL [R1+0x15c], RZ ;  /* 0x00015cff01007387 */ /* 0x0003e80000100800 */
[----:B------:R1:W-:Y:S01]  /*2a10*/  STL [R1+0x160], RZ ;  /* 0x000160ff01007387 */ /* 0x0003e20000100800 */
[----:B0-----:R-:W-:-:S03]  /*2a20*/  R2UR UR11, R0 ;  /* 0x00000000000b72ca */ /* 0x001fc600000e0000 */
[----:B------:R1:W-:Y:S04]  /*2a30*/  STL [R1+0x164], RZ ;  /* 0x000164ff01007387 */ /* 0x0003e80000100800 */
[----:B------:R1:W-:Y:S04]  /*2a40*/  STL [R1+0x168], RZ ;  /* 0x000168ff01007387 */ /* 0x0003e80000100800 */
[----:B------:R1:W-:Y:S02]  /*2a50*/  STL [R1+0x16c], RZ ;  /* 0x00016cff01007387 */ /* 0x0003e40000100800 */
[----:B------:R-:W-:-:S02]  /*2a60*/  ULEA.HI UR12, UR11, UR11, URZ, 0x1 ;  /* 0x0000000b0b0c7291 */ /* 0x000fc4000f8f083f */
[----:B------:R1:W-:Y:S02]  /*2a70*/  STL [R1+0x170], RZ ;  /* 0x000170ff01007387 */ /* 0x0003e40000100800 */
[----:B------:R-:W-:Y:S02]  /*2a80*/  ULOP3.LUT UR16, UR12, 0x7fffe, URZ, 0xc0, !UPT ;  /* 0x0007fffe0c107892 */ /* 0x000fe4000f8ec03f */
[----:B------:R1:W-:Y:S01]  /*2a90*/  STL [R1+0x174], RZ ;  /* 0x000174ff01007387 */ /* 0x0003e20000100800 */
[----:B--2---:R-:W-:Y:S02]  /*2aa0*/  ULEA UR12, UR18, UR17, 0x18 ;  /* 0x00000011120c7291 */ /* 0x004fe4000f8ec03f */
[----:B------:R-:W-:Y:S01]  /*2ab0*/  UIADD3 UR16, UR11, -UR16, URZ ;  /* 0x800000100b107290 */ /* 0x000fe2000fffe03f */
[----:B------:R1:W-:Y:S03]  /*2ac0*/  STL [R1+0x178], RZ ;  /* 0x000178ff01007387 */ /* 0x0003e60000100800 */
[----:B------:R-:W-:Y:S01]  /*2ad0*/  ULEA UR16, UR16, UR12, 0xd ;  /* 0x0000000c10107291 */ /* 0x000fe2000f8e683f */
[----:B------:R1:W-:Y:S03]  /*2ae0*/  STL [R1+0x17c], RZ ;  /* 0x00017cff01007387 */ /* 0x0003e60000100800 */
[----:B------:R-:W-:Y:S01]  /*2af0*/  UIADD3 UR16, UR16, 0x100, URZ ;  /* 0x0000010010107890 */ /* 0x000fe2000fffe03f */
[----:B------:R1:W-:Y:S03]  /*2b00*/  STL [R1+0x180], RZ ;  /* 0x000180ff01007387 */ /* 0x0003e60000100800 */
[----:B------:R-:W-:Y:S01]  /*2b10*/  USHF.R.U32.HI UR11, URZ, 0x4, UR16 ;  /* 0x000000043f0b7899 */ /* 0x000fe20008011610 */
[----:B------:R1:W-:Y:S03]  /*2b20*/  STL [R1+0x184], RZ ;  /* 0x000184ff01007387 */ /* 0x0003e60000100800 */
[----:B------:R-:W-:Y:S01]  /*2b30*/  ULOP3.LUT UR11, UR11, 0x3fff, URZ, 0xc0, !UPT ;  /* 0x00003fff0b0b7892 */ /* 0x000fe2000f8ec03f */
[----:B------:R1:W-:Y:S04]  /*2b40*/  STL [R1+0x188], RZ ;  /* 0x000188ff01007387 */ /* 0x0003e80000100800 */
        /* <DEDUP_REMOVED lines=28> */
[----:B------:R1:W-:Y:S01]  /*2d10*/  STL [R1+0x1fc], RZ ;  /* 0x0001fcff01007387 */ /* 0x0003e20000100800 */
[----:B------:R-:W-:Y:S05]  /*2d20*/  @!P0 BRA `(.L_x_17) ;  /* 0x0000006000a88947 */ /* 0x000fea0003800000 */
[----:B------:R-:W-:-:S06]  /*2d30*/  UISETP.NE.AND UP0, UPT, UR22, 0x3, UPT ;  /* 0x000000031600788c */ /* 0x000fcc000bf05270 */
[----:B------:R-:W-:-:S13]  /*2d40*/  PLOP3.LUT P1, PT, PT, PT, UP0, 0x80, 0x0 ;  /* 0x000000000000781c */ /* 0x000fda0003f2f008 */
[----:B------:R-:W-:Y:S05]  /*2d50*/  @!P1 BRA `(.L_x_18) ;  /* 0x0000000000049947 */ /* 0x000fea0003800000 */
[----:B------:R-:W-:Y:S01]  /*2d60*/  BPT.TRAP 0x1 ;  /* 0x000000040000795c */ /* 0x000fe20000300000 */
.L_x_18:
[----:B------:R-:W-:Y:S01]  /*2d70*/  ULEA UR6, UR5, UR12, 0x3 ;  /* 0x0000000c05067291 */ /* 0x000fe2000f8e183f */
[----:B------:R-:W-:-:S05]  /*2d80*/  IMAD.U32 R0, RZ, RZ, UR4 ;  /* 0x00000004ff007e24 */ /* 0x000fca000f8e00ff */
[----:B------:R-:W-:-:S04]  /*2d90*/  SHF.L.U32 R0, R0, 0x1f, RZ ;  /* 0x0000001f00007819 */ /* 0x000fc800000006ff */
[----:B------:R0:W2:Y:S01]  /*2da0*/  SYNCS.PHASECHK.TRANS64.TRYWAIT P0, [UR6], R0 ;  /* 0x00000000ff0075a7 */ /* 0x0000a20008000146 */
[----:B------:R-:W-:Y:S05]  /*2db0*/  @!P1 BRA `(.L_x_19) ;  /* 0x0000000000049947 */ /* 0x000fea0003800000 */
[----:B------:R-:W-:Y:S01]  /*2dc0*/  BPT.TRAP 0x1 ;  /* 0x000000040000795c */ /* 0x000fe20000300000 */
.L_x_19:
[----:B--2---:R-:W-:Y:S05]  /*2dd0*/  @P0 BRA `(.L_x_20) ;  /* 0x0000000000080947 */ /* 0x004fea0003800000 */
[----:B------:R-:W2:Y:S02]  /*2de0*/  SYNCS.PHASECHK.TRANS64.TRYWAIT P0, [UR6], R0 ;  /* 0x00000000ff0075a7 */ /* 0x000ea40008000146 */
[----:B--2---:R-:W-:Y:S05]  /*2df0*/  @!P0 BRA `(.L_x_21) ;  /* 0x0000026c00ec8947 */ /* 0x004fea0003800000 */
.L_x_20:
[----:B------:R-:W-:Y:S01]  /*2e00*/  UIADD3 UR6, UR12, 0x28100, URZ ;  /* 0x000281000c067890 */ /* 0x000fe2000fffe03f */
[----:B------:R-:W-:Y:S01]  /*2e10*/  WARPGROUP.ARRIVE ;  /* 0x00000000000079c5 */ /* 0x000fe20000000000 */
[----:B------:R-:W-:Y:S02]  /*2e20*/  ULOP3.LUT UR7, UR11, 0x10000, URZ, 0xfc, !UPT ;  /* 0x000100000b077892 */ /* 0x000fe4000f8efc3f */
[----:B------:R-:W-:Y:S02]  /*2e30*/  USHF.R.U32.HI UR6, URZ, 0x4, UR6 ;  /* 0x000000043f067899 */ /* 0x000fe40008011606 */
[----:B------:R-:W-:Y:S02]  /*2e40*/  ULEA UR7, UR5, UR7, 0xb ;  /* 0x0000000705077291 */ /* 0x000fe4000f8e583f */
[----:B------:R-:W-:Y:S01]  /*2e50*/  ULOP3.LUT UR6, UR6, 0x3fff, URZ, 0xc0, !UPT ;  /* 0x00003fff06067892 */ /* 0x000fe2000f8ec03f */
[----:B------:R-:W-:Y:S01]  /*2e60*/  UMOV UR17, 0x40000040 ;  /* 0x4000004000117882 */ /* 0x000fe20000000000 */
[----:B------:R-:W-:-:S02]  /*2e70*/  UMOV UR19, 0x40000040 ;  /* 0x4000004000137882 */ /* 0x000fc40000000000 */
[----:B------:R-:W-:Y:S01]  /*2e80*/  ULOP3.LUT UR6, UR6, 0x10000, URZ, 0xfc, !UPT ;  /* 0x0001000006067892 */ /* 0x000fe2000f8efc3f */
[----:B------:R-:W-:-:S03]  /*2e90*/  UMOV UR16, UR7 ;  /* 0x0000000700107c82 */ /* 0x000fc60008000000 */
[----:B------:R-:W-:-:S07]  /*2ea0*/  ULEA UR8, UR5, UR6, 0xb ;  /* 0x0000000605087291 */ /* 0x000fce000f8e583f */
[----:B------:R-:W-:Y:S02]  /*2eb0*/  UMOV UR18, UR8 ;  /* 0x0000000800127c82 */ /* 0x000fe40008000000 */
[----:B------:R-:W-:Y:S01]  /*2ec0*/  QGMMA.64x256x32.F32.E5M2.E5M2 R24, gdesc[UR16], RZ, !UPT, gsb0 ;  /* 0x03e00000101879f3 */ /* 0x000fe2000c0038ff */
[----:B------:R-:W-:Y:S01]  /*2ed0*/  UIADD3 UR16, UR7, 0x400, URZ ;  /* 0x0000040007107890 */ /* 0x000fe2000fffe03f */
[----:B------:R-:W-:Y:S01]  /*2ee0*/  UMOV UR17, 0x40000040 ;  /* 0x4000004000117882 */ /* 0x000fe20000000000 */
[----:B------:R-:W-:Y:S02]  /*2ef0*/  WARPGROUP.DEPBAR.LE gsb0, 0x0 ;  /* 0x00008000000079c5 */ /* 0x000fe40000010000 */
[----:B------:R-:W-:Y:S04]  /*2f00*/  STL.64 [R1], R24 ;  /* 0x0000001801007387 */ /* 0x000fe80000100a00 */
[----:B------:R-:W-:Y:S04]  /*2f10*/  STL.64 [R1+0x8], R26 ;  /* 0x0000081a01007387 */ /* 0x000fe80000100a00 */
        /* <DEDUP_REMOVED lines=61> */
[----:B------:R3:W-:Y:S02]  /*32f0*/  STL.64 [R1+0x1f8], R150 ;  /* 0x0001f89601007387 */ /* 0x0007e40000100a00 */
[----:B---3--:R-:W-:-:S06]  /*3300*/  WARPGROUP.ARRIVE ;  /* 0x00000000000079c5 */ /* 0x008fcc0000000000 */
[----:B------:R-:W-:Y:S03]  /*3310*/  QGMMA.64x256x32.F32.E5M2.E5M2 R24, gdesc[UR16], RZ, !UPT, gsb0 ;  /* 0x03e00000101879f3 */ /* 0x000fe6000c0038ff */
[----:B------:R-:W-:Y:S02]  /*3320*/  WARPGROUP.DEPBAR.LE gsb0, 0x0 ;  /* 0x00008000000079c5 */ /* 0x000fe40000010000 */
        /* <DEDUP_REMOVED lines=63> */
[----:B------:R3:W-:Y:S04]  /*3720*/  STL.64 [R1+0x5d0], R24 ;  /* 0x0005d01801007387 */ /* 0x0007e80000100a00 */
[----:B---3--:R-:W3:Y:S04]  /*3730*/  LDL.LU.64 R24, [R1] ;  /* 0x0000000001187983 */ /* 0x008ee80000300a00 */
[----:B------:R-:W3:Y:S04]  /*3740*/  LDL.LU.64 R26, [R1+0x8] ;  /* 0x00000800011a7983 */ /* 0x000ee80000300a00 */
        /* <DEDUP_REMOVED lines=61> */
[----:B------:R-:W3:Y:S01]  /*3b20*/  LDL.LU.64 R150, [R1+0x1f8] ;  /* 0x0001f80001967983 */ /* 0x000ee20000300a00 */
[----:B------:R-:W-:-:S02]  /*3b30*/  UIADD3 UR16, UR7, 0x2, URZ ;  /* 0x0000000207107890 */ /* 0x000fc4000fffe03f */
[----:B------:R-:W-:Y:S01]  /*3b40*/  UIADD3 UR18, UR8, 0x2, URZ ;  /* 0x0000000208127890 */ /* 0x000fe2000fffe03f */
[----:B------:R-:W-:Y:S01]  /*3b50*/  UMOV UR17, 0x40000040 ;  /* 0x4000004000117882 */ /* 0x000fe20000000000 */
[----:B------:R-:W-:Y:S01]  /*3b60*/  UMOV UR19, 0x40000040 ;  /* 0x4000004000137882 */ /* 0x000fe20000000000 */
[----:B---3--:R-:W-:-:S06]  /*3b70*/  WARPGROUP.ARRIVE ;  /* 0x00000000000079c5 */ /* 0x008fcc0000000000 */
[----:B------:R-:W-:Y:S03]  /*3b80*/  QGMMA.64x256x32.F32.E5M2.E5M2 R24, gdesc[UR16], R24, gsb0 ;  /* 0x03e00000101879f3 */ /* 0x000fe60008003818 */
[----:B------:R-:W-:Y:S02]  /*3b90*/  WARPGROUP.DEPBAR.LE gsb0, 0x0 ;  /* 0x00008000000079c5 */ /* 0x000fe40000010000 */
[----:B------:R-:W-:Y:S01]  /*3ba0*/  STL.64 [R1], R24 ;  /* 0x0000001801007387 */ /* 0x000fe20000100a00 */
[----:B------:R-:W-:Y:S02]  /*3bb0*/  IMAD.MOV.U32 R2, RZ, RZ, R150 ;  /* 0x000000ffff027224 */ /* 0x000fe400078e0096 */
[----:B0-2---:R-:W-:Y:S01]  /*3bc0*/  IMAD.MOV.U32 R0, RZ, RZ, R151 ;  /* 0x000000ffff007224 */ /* 0x005fe200078e0097 */
[----:B------:R-:W-:Y:S01]  /*3bd0*/  STL.64 [R1+0x8], R26 ;  /* 0x0000081a01007387 */ /* 0x000fe20000100a00 */
[----:B------:R-:W-:-:S02]  /*3be0*/  IMAD.MOV.U32 R4, RZ, RZ, R148 ;  /* 0x000000ffff047224 */ /* 0x000fc400078e0094 */
[----:B------:R-:W-:Y:S01]  /*3bf0*/  IMAD.MOV.U32 R3, RZ, RZ, R149 ;  /* 0x000000ffff037224 */ /* 0x000fe200078e0095 */
[----:B------:R-:W-:Y:S01]  /*3c00*/  STL.64 [R1+0x10], R28 ;  /* 0x0000101c01007387 */ /* 0x000fe20000100a00 */
[----:B------:R-:W-:Y:S02]  /*3c10*/  IMAD.MOV.U32 R6, RZ, RZ, R146 ;  /* 0x000000ffff067224 */ /* 0x000fe400078e0092 */
[----:B------:R-:W-:Y:S01]  /*3c20*/  IMAD.MOV.U32 R5, RZ, RZ, R147 ;  /* 0x000000ffff057224 */ /* 0x000fe200078e0093 */
[----:B------:R-:W-:Y:S01]  /*3c30*/  STL.64 [R1+0x18], R30 ;  /* 0x0000181e01007387 */ /* 0x000fe20000100a00 */
[----:B------:R-:W-:Y:S02]  /*3c40*/  IMAD.MOV.U32 R8, RZ, RZ, R144 ;  /* 0x000000ffff087224 */ /* 0x000fe400078e0090 */
[----:B------:R-:W-:Y:S01]  /*3c50*/  IMAD.MOV.U32 R7, RZ, RZ, R145 ;  /* 0x000000ffff077224 */ /* 0x000fe200078e0091 */
        /* <DEDUP_REMOVED lines=18> */
[----:B------:R0:W-:Y:S01]  /*3d80*/  STL [R1+0x50], R44 ;  /* 0x0000502c01007387 */ /* 0x0001e20000100800 */
[----:B------:R-:W-:-:S02]  /*3d90*/  IMAD.MOV.U32 R22, RZ, RZ, R130 ;  /* 0x000000ffff167224 */ /* 0x000fc400078e0082 */
[----:B------:R-:W-:Y:S01]  /*3da0*/  IMAD.MOV.U32 R21, RZ, RZ, R131 ;  /* 0x000000ffff157224 */ /* 0x000fe200078e0083 */
[----:B------:R-:W2:Y:S01]  /*3db0*/  LDL.LU.64 R150, [R1+0x7c8] ;  /* 0x0007c80001967983 */ /* 0x000ea20000300a00 */
[----:B------:R-:W-:Y:S02]  /*3dc0*/  IMAD.MOV.U32 R212, RZ, RZ, R128 ;  /* 0x000000ffffd47224 */ /* 0x000fe400078e0080 */
[----:B------:R-:W-:Y:S01]  /*3dd0*/  IMAD.MOV.U32 R23, RZ, RZ, R129 ;  /* 0x000000ffff177224 */ /* 0x000fe200078e0081 */
[----:B------:R-:W2:Y:S01]  /*3de0*/  LDL.LU.64 R148, [R1+0x7c0] ;  /* 0x0007c00001947983 */ /* 0x000ea20000300a00 */
[----:B------:R-:W-:Y:S02]  /*3df0*/  IMAD.MOV.U32 R210, RZ, RZ, R126 ;  /* 0x000000ffffd27224 */ /* 0x000fe400078e007e */
[----:B------:R-:W-:Y:S01]  /*3e00*/  IMAD.MOV.U32 R211, RZ, RZ, R127 ;  /* 0x000000ffffd37224 */ /* 0x000fe200078e007f */
[----:B------:R-:W2:Y:S01]  /*3e10*/  LDL.LU.64 R146, [R1+0x7b8] ;  /* 0x0007b80001927983 */ /* 0x000ea20000300a00 */
        /* <DEDUP_REMOVED lines=120> */
[----:B------:R-:W-:-:S03]  /*45a0*/  IMAD.MOV.U32 R235, RZ, RZ, R45 ;  /* 0x000000ffffeb7224 */ /* 0x000fc600078e002d */
[----:B------:R-:W2:Y:S04]  /*45b0*/  LDL.LU.64 R64, [R1+0x670] ;  /* 0x0006700001407983 */ /* 0x000ea80000300a00 */
        /* <DEDUP_REMOVED lines=9> */
[----:B0-----:R-:W2:Y:S04]  /*4650*/  LDL.LU.64 R44, [R1+0x620] ;  /* 0x00062000012c7983 */ /* 0x001ea80000300a00 */
        /* <DEDUP_REMOVED lines=9> */
[----:B------:R-:W2:Y:S01]  /*46f0*/  LDL.LU.64 R24, [R1+0x5d0] ;  /* 0x0005d00001187983 */ /* 0x000ea20000300a00 */
[----:B------:R-:W-:Y:S01]  /*4700*/  UIADD3 UR16, UR7, 0x402, URZ ;  /* 0x0000040207107890 */ /* 0x000fe2000fffe03f */
[----:B------:R-:W-:Y:S01]  /*4710*/  UMOV UR17, 0x40000040 ;  /* 0x4000004000117882 */ /* 0x000fe20000000000 */
[----:B--2---:R-:W-:-:S07]  /*4720*/  WARPGROUP.ARRIVE ;  /* 0x00000000000079c5 */ /* 0x004fce0000000000 */
[----:B------:R-:W-:Y:S03]  /*4730*/  QGMMA.64x256x32.F32.E5M2.E5M2 R24, gdesc[UR16], R24, gsb0 ;  /* 0x03e00000101879f3 */ /* 0x000fe60008003818 */
        /* <DEDUP_REMOVED lines=23> */
[----:B0-----:R-:W2:Y:S04]  /*48b0*/  LDL.LU R108, [R1] ;  /* 0x00000000016c7983 */ /* 0x001ea80000300800 */
[----:B------:R-:W2:Y:S04]  /*48c0*/  LDL.LU R109, [R1+0x4] ;  /* 0x00000400016d7983 */ /* 0x000ea80000300800 */
        /* <DEDUP_REMOVED lines=18> */
[----:B------:R-:W2:Y:S01]  /*49f0*/  LDL.LU R128, [R1+0x50] ;  /* 0x0000500001807983 */ /* 0x000ea20000300800 */
[----:B------:R-:W-:-:S02]  /*4a00*/  IMAD.MOV.U32 R129, RZ, RZ, R235 ;  /* 0x000000ffff817224 */ /* 0x000fc400078e00eb */
[----:B------:R-:W-:Y:S02]  /*4a10*/  IMAD.MOV.U32 R130, RZ, RZ, R234 ;  /* 0x000000ffff827224 */ /* 0x000fe400078e00ea */
[----:B------:R-:W-:Y:S02]  /*4a20*/  IMAD.MOV.U32 R131, RZ, RZ, R233 ;  /* 0x000000ffff837224 */ /* 0x000fe400078e00e9 */
[----:B------:R-:W-:Y:S02]  /*4a30*/  IMAD.MOV.U32 R132, RZ, RZ, R232 ;  /* 0x000000ffff847224 */ /* 0x000fe400078e00e8 */
[----:B------:R-:W-:Y:S02]  /*4a40*/  IMAD.MOV.U32 R133, RZ, RZ, R231 ;  /* 0x000000ffff857224 */ /* 0x000fe400078e00e7 */
[----:B------:R-:W-:Y:S02]  /*4a50*/  IMAD.MOV.U32 R134, RZ, RZ, R230 ;  /* 0x000000ffff867224 */ /* 0x000fe400078e00e6 */
        /* <DEDUP_REMOVED lines=39> */
[----:B------:R-:W-:Y:S01]  /*4cd0*/  IMAD.MOV.U32 R235, RZ, RZ, R0 ;  /* 0x000000ffffeb7224 */ /* 0x000fe200078e0000 */
[----:B------:R-:W-:Y:S02]  /*4ce0*/  UIADD3 UR16, UR7, 0x4, URZ ;  /* 0x0000000407107890 */ /* 0x000fe4000fffe03f */
[----:B------:R-:W-:Y:S01]  /*4cf0*/  UIADD3 UR18, UR8, 0x4, URZ ;  /* 0x0000000408127890 */ /* 0x000fe2000fffe03f */
[----:B------:R-:W-:Y:S01]  /*4d00*/  UMOV UR17, 0x40000040 ;  /* 0x4000004000117882 */ /* 0x000fe20000000000 */
[----:B------:R-:W-:Y:S01]  /*4d10*/  UMOV UR19, 0x40000040 ;  /* 0x4000004000137882 */ /* 0x000fe20000000000 */
[----:B--2---:R-:W-:-:S06]  /*4d20*/  WARPGROUP.ARRIVE ;  /* 0x00000000000079c5 */ /* 0x004fcc0000000000 */
[----:B------:R-:W-:Y:S03]  /*4d30*/  QGMMA.64x256x32.F32.E5M2.E5M2 R108, gdesc[UR16], R108, gsb0 ;  /* 0x03e00000106c79f3 */ /* 0x000fe6000800386c */
        /* <DEDUP_REMOVED lines=183> */
[----:B0-----:R-:W2:Y:S04]  /*58b0*/  LDL.LU.64 R108, [R1] ;  /* 0x00000000016c7983 */ /* 0x001ea80000300a00 */
        /* <DEDUP_REMOVED lines=63> */
[----:B------:R-:W-:-:S02]  /*5cb0*/  UIADD3 UR16, UR7, 0x6, URZ ;  /* 0x0000000607107890 */ /* 0x000fc4000fffe03f */
[----:B------:R-:W-:Y:S01]  /*5cc0*/  UIADD3 UR18, UR8, 0x6, URZ ;  /* 0x0000000608127890 */ /* 0x000fe2000fffe03f */
[----:B------:R-:W-:Y:S01]  /*5cd0*/  UMOV UR17, 0x40000040 ;  /* 0x4000004000117882 */ /* 0x000fe20000000000 */
[----:B------:R-:W-:Y:S01]  /*5ce0*/  UMOV UR19, 0x40000040 ;  /* 0x4000004000137882 */ /* 0x000fe20000000000 */
        /* <DEDUP_REMOVED lines=93> */
[----:B0-----:R-:W3:Y:S04]  /*62c0*/  LDL.LU.64 R150, [R1+0x518] ;  /* 0x0005180001967983 */ /* 0x001ee80000300a00 */
        /* <DEDUP_REMOVED lines=21> */
[----:B------:R-:W-:Y:S01]  /*6420*/  UIADD3 UR16, UR7, 0x406, URZ ;  /* 0x0000040607107890 */ /* 0x000fe2000fffe03f */
[----:B------:R-:W-:-:S02]  /*6430*/  UMOV UR17, 0x40000040 ;  /* 0x4000004000117882 */ /* 0x000fc40000000000 */
[----:B------:R0:W-:Y:S01]  /*6440*/  STL [R1+0x2d0], RZ ;  /* 0x0002d0ff01007387 */ /* 0x0001e20000100800 */
[----:B------:R-:W-:-:S03]  /*6450*/  ULDC UR7, c[0x0][0x50c] ;  /* 0x0001430000077ab9 */ /* 0x000fc60000000800 */
        /* <DEDUP_REMOVED lines=37> */
[----:B---3--:R-:W-:-:S06]  /*66b0*/  WARPGROUP.ARRIVE ;  /* 0x00000000000079c5 */ /* 0x008fcc0000000000 */
[----:B------:R-:W-:Y:S01]  /*66c0*/  QGMMA.64x256x32.F32.E5M2.E5M2 R24, gdesc[UR16], R24, gsb0 ;  /* 0x03e00000101879f3 */ /* 0x000fe20008003818 */
[----:B------:R0:W-:Y:S04]  /*66d0*/  STL [R1+0x238], RZ ;  /* 0x000238ff01007387 */ /* 0x0001e80000100800 */
[----:B------:R0:W-:Y:S04]  /*66e0*/  STL [R1+0x234], RZ ;  /* 0x000234ff01007387 */ /* 0x0001e80000100800 */
[----:B------:R0:W-:Y:S04]  /*66f0*/  STL [R1+0x230], RZ ;  /* 0x000230ff01007387 */ /* 0x0001e80000100800 */
[----:B------:R0:W-:Y:S04]  /*6700*/  STL [R1+0x22c], RZ ;  /* 0x00022cff01007387 */ /* 0x0001e80000100800 */
[----:B------:R0:W-:Y:S04]  /*6710*/  STL [R1+0x228], RZ ;  /* 0x000228ff01007387 */ /* 0x0001e80000100800 */
[----:B------:R0:W-:Y:S01]  /*6720*/  STL [R1+0x224], RZ ;  /* 0x000224ff01007387 */ /* 0x0001e20000100800 */
[----:B------:R-:W-:-:S03]  /*6730*/  UISETP.NE.AND UP0, UPT, UR7, 0x4, UPT ;  /* 0x000000040700788c */ /* 0x000fc6000bf05270 */
[----:B------:R0:W-:Y:S04]  /*6740*/  STL [R1+0x220], RZ ;  /* 0x000220ff01007387 */ /* 0x0001e80000100800 */
[----:B------:R0:W-:Y:S04]  /*6750*/  STL [R1+0x21c], RZ ;  /* 0x00021cff01007387 */ /* 0x0001e80000100800 */
[----:B------:R0:W-:Y:S04]  /*6760*/  STL [R1+0x218], RZ ;  /* 0x000218ff01007387 */ /* 0x0001e80000100800 */
[----:B------:R0:W-:Y:S01]  /*6770*/  STL [R1+0x214], RZ ;  /* 0x000214ff01007387 */ /* 0x0001e20000100800 */
[----:B------:R-:W-:-:S03]  /*6780*/  USEL UR7, URZ, 0x1, UP0 ;  /* 0x000000013f077887 */ /* 0x000fc60008000000 */
[----:B------:R0:W-:Y:S04]  /*6790*/  STL [R1+0x210], RZ ;  /* 0x000210ff01007387 */ /* 0x0001e80000100800 */
[----:B------:R0:W-:Y:S04]  /*67a0*/  STL [R1+0x20c], RZ ;  /* 0x00020cff01007387 */ /* 0x0001e80000100800 */
[----:B------:R0:W-:Y:S04]  /*67b0*/  STL [R1+0x208], RZ ;  /* 0x000208ff01007387 */ /* 0x0001e80000100800 */
[----:B------:R0:W-:Y:S04]  /*67c0*/  STL [R1+0x204], RZ ;  /* 0x000204ff01007387 */ /* 0x0001e80000100800 */
[----:B------:R0:W-:Y:S01]  /*67d0*/  STL [R1+0x200], RZ ;  /* 0x000200ff01007387 */ /* 0x0001e20000100800 */
[----:B------:R-:W-:Y:S01]  /*67e0*/  ISETP.NE.AND P0, PT, RZ, UR7, PT ;  /* 0x00000007ff007c0c */ /* 0x000fe2000bf05270 */
[----:B------:R-:W-:Y:S01]  /*67f0*/  UMOV UR6, 0x4 ;  /* 0x0000000400067882 */ /* 0x000fe20000000000 */
[----:B------:R-:W-:Y:S01]  /*6800*/  IMAD.MOV.U32 R0, RZ, RZ, R235 ;  /* 0x000000ffff007224 */ /* 0x000fe200078e00eb */
[----:B------:R-:W-:-:S02]  /*6810*/  CS2R R236, SRZ ;  /* 0x0000000000ec7805 */ /* 0x000fc4000001ff00 */
[----:B--2---:R-:W-:Y:S02]  /*6820*/  CS2R R234, SRZ ;  /* 0x0000000000ea7805 */ /* 0x004fe4000001ff00 */
[----:B------:R-:W-:Y:S02]  /*6830*/  CS2R R232, SRZ ;  /* 0x0000000000e87805 */ /* 0x000fe4000001ff00 */
[----:B------:R-:W-:Y:S02]  /*6840*/  CS2R R230, SRZ ;  /* 0x0000000000e67805 */ /* 0x000fe4000001ff00 */
[----:B------:R-:W-:Y:S02]  /*6850*/  CS2R R228, SRZ ;  /* 0x0000000000e47805 */ /* 0x000fe4000001ff00 */
[----:B------:R-:W-:Y:S02]  /*6860*/  CS2R R226, SRZ ;  /* 0x0000000000e27805 */ /* 0x000fe4000001ff00 */
[----:B------:R-:W-:-:S02]  /*6870*/  CS2R R224, SRZ ;  /* 0x0000000000e07805 */ /* 0x000fc4000001ff00 */
[----:B------:R-:W-:Y:S02]  /*6880*/  CS2R R222, SRZ ;  /* 0x0000000000de7805 */ /* 0x000fe4000001ff00 */
        /* <DEDUP_REMOVED lines=45> */
[----:B------:R-:W-:Y:S01]  /*6b60*/  CS2R R2, SRZ ;  /* 0x0000000000027805 */ /* 0x000fe2000001ff00 */
[----:B------:R-:W-:Y:S02]  /*6b70*/  WARPGROUP.DEPBAR.LE gsb0, 0x0 ;  /* 0x00008000000079c5 */ /* 0x000fe40000010000 */
[----:B0-----:R-:W-:Y:S05]  /*6b80*/  @!P0 BRA `(.L_x_22) ;  /* 0x0000002000f88947 */ /* 0x001fea0003800000 */
[----:B------:R-:W2:Y:S04]  /*6b90*/  LDL R2, [R1] ;  /* 0x0000000001027983 */ /* 0x000ea80000100800 */
[----:B------:R-:W3:Y:S04]  /*6ba0*/  LDL R3, [R1+0x4] ;  /* 0x0000040001037983 */ /* 0x000ee80000100800 */
[----:B------:R-:W4:Y:S04]  /*6bb0*/  LDL R4, [R1+0x8] ;  /* 0x0000080001047983 */ /* 0x000f280000100800 */
[----:B------:R-:W5:Y:S04]  /*6bc0*/  LDL R5, [R1+0xc] ;  /* 0x00000c0001057983 */ /* 0x000f680000100800 */
        /* <DEDUP_REMOVED lines=102> */
[----:B------:R0:W-:Y:S04]  /*7230*/  STL [R1+0x4c0], R131 ;  /* 0x0004c08301007387 */ /* 0x0001e80000100800 */
[----:B0-----:R-:W5:Y:S04]  /*7240*/  LDL R131, [R1+0x1a8] ;  /* 0x0001a80001837983 */ /* 0x001f680000100800 */
        /* <DEDUP_REMOVED lines=39> */
[----:B0-----:R-:W5:Y:S01]  /*74c0*/  LDL R151, [R1+0x1f8] ;  /* 0x0001f80001977983 */ /* 0x001f620000100800 */
[----:B------:R-:W-:-:S01]  /*74d0*/  FADD R0, RZ, R0 ;  /* 0x00000000ff007221 */ /* 0x000fc20000000000 */
[----:B--2---:R-:W-:Y:S01]  /*74e0*/  FADD R2, RZ, R2 ;  /* 0x00000002ff027221 */ /* 0x004fe20000000000 */
[----:B---3--:R-:W-:-:S01]  /*74f0*/  FADD R3, RZ, R3 ;  /* 0x00000003ff037221 */ /* 0x008fc20000000000 */
[----:B----4-:R-:W-:Y:S01]  /*7500*/  FADD R4, RZ, R4 ;  /* 0x00000004ff047221 */ /* 0x010fe20000000000 */
[----:B-----5:R-:W-:-:S01]  /*7510*/  FADD R5, RZ, R5 ;  /* 0x00000005ff057221 */ /* 0x020fc20000000000 */
[----:B------:R-:W-:Y:S01]  /*7520*/  FADD R6, RZ, R6 ;  /* 0x00000006ff067221 */ /* 0x000fe20000000000 */
[----:B------:R-:W-:-:S01]  /*7530*/  FADD R7, RZ, R7 ;  /* 0x00000007ff077221 */ /* 0x000fc20000000000 */
        /* <DEDUP_REMOVED lines=14> */
[----:B------:R-:W2:Y:S01]  /*7620*/  LDL.LU R131, [R1+0x4c0] ;  /* 0x0004c00001837983 */ /* 0x000ea20000300800 */
        /* <DEDUP_REMOVED lines=13> */
[----:B------:R-:W3:Y:S01]  /*7700*/  LDL.LU R132, [R1+0x4bc] ;  /* 0x0004bc0001847983 */ /* 0x000ee20000300800 */
        /* <DEDUP_REMOVED lines=16> */
[----:B------:R0:W-:Y:S01]  /*7810*/  STL [R1+0x200], R133 ;  /* 0x0002008501007387 */ /* 0x0001e20000100800 */
        /* <DEDUP_REMOVED lines=9> */
[----:B0-----:R-:W4:Y:S01]  /*78b0*/  LDL.LU R133, [R1+0x4b8] ;  /* 0x0004b80001857983 */ /* 0x001f220000300800 */
[----:B------:R-:W-:-:S01]  /*78c0*/  FADD R184, RZ, R184 ;  /* 0x000000b8ffb87221 */ /* 0x000fc20000000000 */
[----:B------:R-:W-:Y:S01]  /*78d0*/  FADD R185, RZ, R185 ;  /* 0x000000b9ffb97221 */ /* 0x000fe20000000000 */
[----:B------:R-:W-:-:S01]  /*78e0*/  FADD R186, RZ, R186 ;  /* 0x000000baffba7221 */ /* 0x000fc20000000000 */
        /* <DEDUP_REMOVED lines=10> */
[----:B0-----:R-:W5:Y:S01]  /*7990*/  LDL.LU R134, [R1+0x4b4] ;  /* 0x0004b40001867983 */ /* 0x001f620000300800 */
        /* <DEDUP_REMOVED lines=52> */
[----:B0-----:R-:W5:Y:S04]  /*7ce0*/  LDL.LU R138, [R1+0x4a4] ;  /* 0x0004a400018a7983 */ /* 0x001f680000300800 */
[----:B------:R0:W-:Y:S01]  /*7cf0*/  STL [R1+0x218], R139 ;  /* 0x0002188b01007387 */ /* 0x0001e20000100800 */
[----:B------:R-:W-:-:S03]  /*7d00*/  FADD R140, RZ, R140 ;  /* 0x0000008cff8c7221 */ /* 0x000fc60000000000 */
        /* <DEDUP_REMOVED lines=34> */
[----:B------:R0:W-:Y:S04]  /*7f30*/  STL [R1+0x248], R151 ;  /* 0x0002489701007387 */ /* 0x0001e80000100800 */
[----:B0-----:R-:W5:Y:S04]  /*7f40*/  LDL.LU R151, [R1+0x470] ;  /* 0x0004700001977983 */ /* 0x001f680000300800 */
[----:B------:R0:W-:Y:S02]  /*7f50*/  STL [R1+0x24c], R0 ;  /* 0x00024c0001007387 */ /* 0x0001e40000100800 */
[----:B0-----:R-:W-:-:S05]  /*7f60*/  FADD R0, RZ, R24 ;  /* 0x00000018ff007221 */ /* 0x001fca0000000000 */
        /* <DEDUP_REMOVED lines=213> */
[----:B--2---:R-:W-:-:S05]  /*8cc0*/  FADD R0, RZ, R131 ;  /* 0x00000083ff007221 */ /* 0x004fca0000000000 */
[----:B------:R3:W-:Y:S02]  /*8cd0*/  STL [R1+0x3fc], R0 ;  /* 0x0003fc0001007387 */ /* 0x0007e40000100800 */
[----:B---3--:R-:W-:-:S05]  /*8ce0*/  FADD R0, RZ, R132 ;  /* 0x00000084ff007221 */ /* 0x008fca0000000000 */
[----:B------:R4:W-:Y:S02]  /*8cf0*/  STL [R1+0x400], R0 ;  /* 0x0004000001007387 */ /* 0x0009e40000100800 */
[----:B----4-:R-:W-:-:S05]  /*8d00*/  FADD R0, RZ, R133 ;  /* 0x00000085ff007221 */ /* 0x010fca0000000000 */
[----:B------:R5:W-:Y:S02]  /*8d10*/  STL [R1+0x404], R0 ;  /* 0x0004040001007387 */ /* 0x000be40000100800 */
[----:B-----5:R-:W-:-:S05]  /*8d20*/  FADD R0, RZ, R134 ;  /* 0x00000086ff007221 */ /* 0x020fca0000000000 */
        /* <DEDUP_REMOVED lines=34> */
[----:B------:R0:W-:Y:S01]  /*8f50*/  STL [R1+0x44c], R0 ;  /* 0x00044c0001007387 */ /* 0x0001e20000100800 */
[----:B------:R-:W-:-:S05]  /*8f60*/  UMOV UR6, URZ ;  /* 0x0000003f00067c82 */ /* 0x000fca0008000000 */
.L_x_22:
[----:B------:R-:W-:Y:S01]  /*8f70*/  UIADD3 UR23, UR5, 0x1, URZ ;  /* 0x0000000105177890 */ /* 0x000fe2000fffe03f */
[----:B------:R-:W-:-:S03]  /*8f80*/  UMOV UR8, 0x1 ;  /* 0x0000000100087882 */ /* 0x000fc60000000000 */
[----:B------:R-:W-:-:S04]  /*8f90*/  UISETP.NE.AND UP0, UPT, UR23, 0x5, UPT ;  /* 0x000000051700788c */ /* 0x000fc8000bf05270 */
[----:B------:R-:W-:Y:S02]  /*8fa0*/  USEL UR24, URZ, 0x1, UP0 ;  /* 0x000000013f187887 */ /* 0x000fe40008000000 */
[----:B------:R-:W-:Y:S02]  /*8fb0*/  USEL UR23, UR23, URZ, UP0 ;  /* 0x0000003f17177287 */ /* 0x000fe40008000000 */
[----:B------:R-:W-:-:S12]  /*8fc0*/  ULOP3.LUT UR24, UR4, UR24, URZ, 0x3c, !UPT ;  /* 0x0000001804187292 */ /* 0x000fd8000f8e3c3f */
.L_x_17:
[----:B------:R-:W-:-:S04]  /*8fd0*/  UISETP.LT.AND UP0, UPT, UR10, 0x1, UPT ;  /* 0x000000010a00788c */ /* 0x000fc8000bf01270 */
[----:B------:R-:W-:-:S04]  /*8fe0*/  USEL UR16, UR10, 0x1, UP0 ;  /* 0x000000010a107887 */ /* 0x000fc80008000000 */
[----:B------:R-:W-:-:S04]  /*8ff0*/  UIADD3 UR26, UR10, -UR16, URZ ;  /* 0x800000100a1a7290 */ /* 0x000fc8000fffe03f */
[----:B------:R-:W-:-:S06]  /*9000*/  UISETP.GE.AND UP0, UPT, UR26, 0x1, UPT ;  /* 0x000000011a00788c */ /* 0x000fcc000bf06270 */
[----:B------:R-:W-:-:S13]  /*9010*/  PLOP3.LUT P0, PT, PT, PT, UP0, 0x80, 0x0 ;  /* 0x000000000000781c */ /* 0x000fda0003f0f008 */
[----:B------:R-:W-:Y:S05]  /*9020*/  @!P0 BRA `(.L_x_23) ;  /* 0x00000088009c8947 */ /* 0x000fea0003800000 */
[----:B------:R-:W-:Y:S01]  /*9030*/  UMOV UR25, UR5 ;  /* 0x0000000500197c82 */ /* 0x000fe20008000000 */
[----:B------:R-:W-:-:S05]  /*9040*/  ULDC UR27, c[0x0][0x50c] ;  /* 0x00014300001b7ab9 */ /* 0x000fca0000000800 */
.L_x_31:
[----:B------:R-:W-:-:S06]  /*9050*/  UISETP.NE.AND UP0, UPT, UR22, 0x3, UPT ;  /* 0x000000031600788c */ /* 0x000fcc000bf05270 */
[----:B------:R-:W-:-:S13]  /*9060*/  PLOP3.LUT P1, PT, PT, PT, UP0, 0x80, 0x0 ;  /* 0x000000000000781c */ /* 0x000fda0003f2f008 */
[----:B-----5:R-:W-:Y:S05]  /*9070*/  @!P1 BRA `(.L_x_24) ;  /* 0x0000000000049947 */ /* 0x020fea0003800000 */
[----:B------:R-:W-:Y:S01]  /*9080*/  BPT.TRAP 0x1 ;  /* 0x000000040000795c */ /* 0x000fe20000300000 */
.L_x_24:
[----:B------:R-:W2:Y:S01]  /*9090*/  S2UR UR16, SR_CgaCtaId ;  /* 0x00000000001079c3 */ /* 0x000ea20000008800 */
[----:B------:R-:W-:Y:S01]  /*90a0*/  UMOV UR12, 0x400 ;  /* 0x00000400000c7882 */ /* 0x000fe20000000000 */
[----:B0-----:R-:W-:-:S05]  /*90b0*/  IMAD.U32 R0, RZ, RZ, UR24 ;  /* 0x00000018ff007e24 */ /* 0x001fca000f8e00ff */
[----:B------:R-:W-:Y:S01]  /*90c0*/  SHF.L.U32 R0, R0, 0x1f, RZ ;  /* 0x0000001f00007819 */ /* 0x000fe200000006ff */
[----:B--2---:R-:W-:-:S04]  /*90d0*/  ULEA UR12, UR16, UR12, 0x18 ;  /* 0x0000000c100c7291 */ /* 0x004fc8000f8ec03f */
[----:B------:R-:W-:-:S09]  /*90e0*/  ULEA UR16, UR23, UR12, 0x3 ;  /* 0x0000000c17107291 */ /* 0x000fd2000f8e183f */
[----:B------:R0:W2:Y:S01]  /*90f0*/  SYNCS.PHASECHK.TRANS64.TRYWAIT P0, [UR16], R0 ;  /* 0x00000000ff0075a7 */ /* 0x0000a20008000150 */
[----:B------:R-:W-:Y:S05]  /*9100*/  @!P1 BRA `(.L_x_25) ;  /* 0x0000000000049947 */ /* 0x000fea0003800000 */
[----:B------:R-:W-:Y:S01]  /*9110*/  BPT.TRAP 0x1 ;  /* 0x000000040000795c */ /* 0x000fe20000300000 */
.L_x_25:
[----:B--2---:R-:W-:Y:S05]  /*9120*/  @P0 BRA `(.L_x_26) ;  /* 0x0000000000080947 */ /* 0x004fea0003800000 */
[----:B------:R-:W2:Y:S02]  /*9130*/  SYNCS.PHASECHK.TRANS64.TRYWAIT P0, [UR16], R0 ;  /* 0x00000000ff0075a7 */ /* 0x000ea40008000150 */
[----:B--2---:R-:W-:Y:S05]  /*9140*/  @!P0 BRA `(.L_x_27) ;  /* 0x0000020c00308947 */ /* 0x004fea0003800000 */
.L_x_26:
        /* <DEDUP_REMOVED lines=64> */
[----:B--2---:R-:W2:Y:S04]  /*9550*/  LDL.LU.64 R108, [R1] ;  /* 0x00000000016c7983 */ /* 0x004ea80000300a00 */
        /* <DEDUP_REMOVED lines=64> */
[----:B------:R-:W-:Y:S01]  /*9960*/  UISETP.NE.AND UP0, UPT, UR7, URZ, UPT ;  /* 0x0000003f0700728c */ /* 0x000fe2000bf05270 */
[----:B------:R-:W-:Y:S01]  /*9970*/  STL [R1+0x8c4], R23 ;  /* 0x0008c41701007387 */ /* 0x000fe20000100800 */
[----:B------:R-:W-:Y:S02]  /*9980*/  USHF.R.U32.HI UR16, URZ, 0x4, UR16 ;  /* 0x000000043f107899 */ /* 0x000fe40008011610 */
[----:B------:R-:W-:Y:S01]  /*9990*/  USEL UR8, UR8, URZ, !UP0 ;  /* 0x0000003f08087287 */ /* 0x000fe2000c000000 */
[----:B------:R-:W-:Y:S01]  /*99a0*/  STL [R1+0x8c0], R22 ;  /* 0x0008c01601007387 */ /* 0x000fe20000100800 */
[----:B------:R-:W-:Y:S02]  /*99b0*/  ULOP3.LUT UR16, UR16, 0x3fff, URZ, 0xc0, !UPT ;  /* 0x00003fff10107892 */ /* 0x000fe4000f8ec03f */
[----:B------:R-:W-:Y:S01]  /*99c0*/  UISETP.NE.U32.AND UP0, UPT, UR8, URZ, UPT ;  /* 0x0000003f0800728c */ /* 0x000fe2000bf05070 */
[----:B------:R-:W-:Y:S01]  /*99d0*/  STL [R1+0x8bc], R21 ;  /* 0x0008bc1501007387 */ /* 0x000fe20000100800 */
[----:B------:R-:W-:-:S02]  /*99e0*/  ULOP3.LUT UR7, UR11, 0x10000, URZ, 0xfc, !UPT ;  /* 0x000100000b077892 */ /* 0x000fc4000f8efc3f */
[----:B------:R-:W-:Y:S01]  /*99f0*/  ULOP3.LUT UR8, UR16, 0x10000, URZ, 0xfc, !UPT ;  /* 0x0001000010087892 */ /* 0x000fe2000f8efc3f */
[----:B------:R-:W-:Y:S01]  /*9a00*/  STL [R1+0x8b8], R20 ;  /* 0x0008b81401007387 */ /* 0x000fe20000100800 */
[----:B------:R-:W-:Y:S02]  /*9a10*/  ULEA UR7, UR23, UR7, 0xb ;  /* 0x0000000717077291 */ /* 0x000fe4000f8e583f */
[----:B------:R-:W-:Y:S01]  /*9a20*/  ULEA UR8, UR23, UR8, 0xb ;  /* 0x0000000817087291 */ /* 0x000fe2000f8e583f */
[----:B------:R-:W-:Y:S01]  /*9a30*/  STL [R1+0x8b4], R19 ;  /* 0x0008b41301007387 */ /* 0x000fe20000100800 */
[----:B------:R-:W-:Y:S01]  /*9a40*/  UMOV UR17, 0x40000040 ;  /* 0x4000004000117882 */ /* 0x000fe20000000000 */
[----:B------:R-:W-:Y:S02]  /*9a50*/  UMOV UR19, 0x40000040 ;  /* 0x4000004000137882 */ /* 0x000fe40000000000 */
[----:B------:R-:W-:Y:S01]  /*9a60*/  UMOV UR16, UR7 ;  /* 0x0000000700107c82 */ /* 0x000fe20008000000 */
[----:B------:R-:W-:Y:S01]  /*9a70*/  STL [R1+0x8b0], R18 ;  /* 0x0008b01201007387 */ /* 0x000fe20000100800 */
[----:B------:R-:W-:-:S03]  /*9a80*/  UMOV UR18, UR8 ;  /* 0x0000000800127c82 */ /* 0x000fc60008000000 */
[----:B------:R-:W-:Y:S04]  /*9a90*/  STL [R1+0x8ac], R17 ;  /* 0x0008ac1101007387 */ /* 0x000fe80000100800 */
        /* <DEDUP_REMOVED lines=14> */
[----:B-----5:R-:W-:Y:S01]  /*9b80*/  STL [R1+0x870], R2 ;  /* 0x0008700201007387 */ /* 0x020fe20000100800 */
[----:B--2---:R-:W-:-:S06]  /*9b90*/  WARPGROUP.ARRIVE ;  /* 0x00000000000079c5 */ /* 0x004fcc0000000000 */
[----:B------:R-:W-:Y:S03]  /*9ba0*/  QGMMA.64x256x32.F32.E5M2.E5M2 R108, gdesc[UR16], R108, UP0, gsb0 ;  /* 0x03e00000106c79f3 */ /* 0x000fe6000b80386c */
        /* <DEDUP_REMOVED lines=65> */
[----:B--2---:R-:W2:Y:S04]  /*9fc0*/  LDL.LU.64 R234, [R1+0xcc0] ;  /* 0x000cc00001ea7983 */ /* 0x004ea80000300a00 */
[----:B------:R-:W3:Y:S04]  /*9fd0*/  LDL.LU.64 R232, [R1+0xcb8] ;  /* 0x000cb80001e87983 */ /* 0x000ee80000300a00 */
[----:B------:R-:W4:Y:S04]  /*9fe0*/  LDL.LU.64 R230, [R1+0xcb0] ;  /* 0x000cb00001e67983 */ /* 0x000f280000300a00 */
        /* <DEDUP_REMOVED lines=60> */
[----:B------:R-:W4:Y:S01]  /*a3b0*/  LDL.LU.64 R108, [R1+0xac8] ;  /* 0x000ac800016c7983 */ /* 0x000f220000300a00 */
[----:B------:R-:W-:Y:S01]  /*a3c0*/  UIADD3 UR16, UR7, 0x400, URZ ;  /* 0x0000040007107890 */ /* 0x000fe2000fffe03f */
[----:B------:R-:W-:-:S02]  /*a3d0*/  UMOV UR17, 0x40000040 ;  /* 0x4000004000117882 */ /* 0x000fc40000000000 */
[----:B--2---:R-:W-:Y:S04]  /*a3e0*/  STL.64 [R1+0xac0], R234 ;  /* 0x000ac0ea01007387 */ /* 0x004fe80000100a00 */
[----:B---3--:R-:W-:Y:S04]  /*a3f0*/  STL.64 [R1+0xab8], R232 ;  /* 0x000ab8e801007387 */ /* 0x008fe80000100a00 */
[----:B----4-:R-:W-:Y:S04]  /*a400*/  STL.64 [R1+0xab0], R230 ;  /* 0x000ab0e601007387 */ /* 0x010fe80000100a00 */
        /* <DEDUP_REMOVED lines=38> */
[----:B------:R-:W-:Y:S01]  /*a670*/  STL.64 [R1+0x978], R152 ;  /* 0x0009789801007387 */ /* 0x000fe20000100a00 */
[----:B------:R-:W-:-:S06]  /*a680*/  WARPGROUP.ARRIVE ;  /* 0x00000000000079c5 */ /* 0x000fcc0000000000 */
[----:B------:R-:W-:Y:S03]  /*a690*/  QGMMA.64x256x32.F32.E5M2.E5M2 R24, gdesc[UR16], R24, UP0, gsb0 ;  /* 0x03e00000101879f3 */ /* 0x000fe6000b803818 */
        /* <DEDUP_REMOVED lines=91> */
[----:B--2---:R-:W-:-:S06]  /*ac50*/  WARPGROUP.ARRIVE ;  /* 0x00000000000079c5 */ /* 0x004fcc0000000000 */
[----:B------:R-:W-:Y:S03]  /*ac60*/  QGMMA.64x256x32.F32.E5M2.E5M2 R108, gdesc[UR16], R108, gsb0 ;  /* 0x03e00000106c79f3 */ /* 0x000fe6000800386c */
[----:B------:R-:W-:Y:S02]  /*ac70*/  WARPGROUP.DEPBAR.LE gsb0, 0x0 ;  /* 0x00008000000079c5 */ /* 0x000fe40000010000 */
[----:B------:R-:W-:Y:S01]  /*ac80*/  STL.64 [R1], R108 ;  /* 0x0000006c01007387 */ /* 0x000fe20000100a00 */
[----:B------:R-:W-:Y:S02]  /*ac90*/  IMAD.MOV.U32 R2, RZ, RZ, R234 ;  /* 0x000000ffff027224 */ /* 0x000fe400078e00ea */
[----:B0-----:R-:W-:Y:S01]  /*aca0*/  IMAD.MOV.U32 R0, RZ, RZ, R235 ;  /* 0x000000ffff007224 */ /* 0x001fe200078e00eb */
        /* <DEDUP_REMOVED lines=31> */
[----:B------:R-:W-:-:S03]  /*aea0*/  IMAD.MOV.U32 R23, RZ, RZ, R213 ;  /* 0x000000ffff177224 */ /* 0x000fc600078e00d5 */
        /* <DEDUP_REMOVED lines=40> */
[----:B------:R0:W-:Y:S04]  /*b130*/  STL [R1+0x1a0], R212 ;  /* 0x0001a0d401007387 */ /* 0x0001e80000100800 */
[----:B------:R-:W2:Y:S04]  /*b140*/  LDL.LU.64 R234, [R1+0xac0] ;  /* 0x000ac00001ea7983 */ /* 0x000ea80000300a00 */
        /* <DEDUP_REMOVED lines=10> */
[----:B0-----:R-:W4:Y:S04]  /*b1f0*/  LDL.LU.64 R212, [R1+0xa68] ;  /* 0x000a680001d47983 */ /* 0x001f280000300a00 */
        /* <DEDUP_REMOVED lines=248> */
[----:B------:R-:W-:Y:S01]  /*c180*/  IMAD.MOV.U32 R235, RZ, RZ, R0 ;  /* 0x000000ffffeb7224 */ /* 0x000fe200078e0000 */
[----:B------:R-:W-:Y:S01]  /*c190*/  UIADD3 UR16, UR7, 0x4, URZ ;  /* 0x0000000407107890 */ /* 0x000fe2000fffe03f */
[----:B------:R0:W5:Y:S01]  /*c1a0*/  LDL.LU R23, [R1+0x8c4] ;  /* 0x0008c40001177983 */ /* 0x0001620000300800 */
[----:B------:R-:W-:Y:S01]  /*c1b0*/  UIADD3 UR18, UR8, 0x4, URZ ;  /* 0x0000000408127890 */ /* 0x000fe2000fffe03f */
[----:B------:R-:W-:Y:S01]  /*c1c0*/  UMOV UR17, 0x40000040 ;  /* 0x4000004000117882 */ /* 0x000fe20000000000 */
[----:B------:R-:W-:Y:S01]  /*c1d0*/  UMOV UR19, 0x40000040 ;  /* 0x4000004000137882 */ /* 0x000fe20000000000 */
[----:B------:R0:W5:Y:S04]  /*c1e0*/  LDL.LU R22, [R1+0x8c0] ;  /* 0x0008c00001167983 */ /* 0x0001680000300800 */
        /* <DEDUP_REMOVED lines=19> */
[----:B------:R0:W5:Y:S01]  /*c320*/  LDL.LU R2, [R1+0x870] ;  /* 0x0008700001027983 */ /* 0x0001620000300800 */
        /* <DEDUP_REMOVED lines=336> */
[----:B--2---:R0:W5:Y:S04]  /*d830*/  LDL.LU.64 R234, [R1+0x668] ;  /* 0x0006680001ea7983 */ /* 0x0041680000300a00 */
[----:B------:R0:W5:Y:S04]  /*d840*/  LDL.LU.64 R232, [R1+0x660] ;  /* 0x0006600001e87983 */ /* 0x0001680000300a00 */
        /* <DEDUP_REMOVED lines=64> */
[----:B------:R-:W-:-:S04]  /*dc50*/  UIADD3 UR6, UR6, 0x4, URZ ;  /* 0x0000000406067890 */ /* 0x000fc8000fffe03f */
[----:B------:R-:W-:-:S04]  /*dc60*/  UISETP.NE.AND UP0, UPT, UR6, UR27, UPT ;  /* 0x0000001b0600728c */ /* 0x000fc8000bf05270 */
[----:B------:R-:W-:-:S06]  /*dc70*/  USEL UR7, URZ, 0x1, UP0 ;  /* 0x000000013f077887 */ /* 0x000fcc0008000000 */
[----:B------:R-:W-:Y:S01]  /*dc80*/  ISETP.NE.AND P0, PT, RZ, UR7, PT ;  /* 0x00000007ff007c0c */ /* 0x000fe2000bf05270 */
[----:B--2---:R-:W-:-:S06]  /*dc90*/  WARPGROUP.ARRIVE ;  /* 0x00000000000079c5 */ /* 0x004fcc0000000000 */
[----:B------:R-:W-:Y:S03]  /*dca0*/  QGMMA.64x256x32.F32.E5M2.E5M2 R24, gdesc[UR16], R24, gsb0 ;  /* 0x03e00000101879f3 */ /* 0x000fe60008003818 */
[----:B------:R-:W-:-:S03]  /*dcb0*/  WARPGROUP.DEPBAR.LE gsb0, 0x0 ;  /* 0x00008000000079c5 */ /* 0x000fc60000010000 */
[----:B0-----:R-:W-:Y:S05]  /*dcc0*/  @!P0 BRA `(.L_x_28) ;  /* 0x0000003800fc8947 */ /* 0x001fea0003800000 */
[----:B-----5:R0:W-:Y:S04]  /*dcd0*/  STL [R1+0x698], R225 ;  /* 0x000698e101007387 */ /* 0x0201e80000100800 */
[----:B------:R2:W-:Y:S01]  /*dce0*/  STL [R1+0x694], R226 ;  /* 0x000694e201007387 */ /* 0x0005e20000100800 */
[----:B0-----:R-:W-:-:S03]  /*dcf0*/  IMAD.MOV.U32 R225, RZ, RZ, R0 ;  /* 0x000000ffffe17224 */ /* 0x001fc600078e0000 */
[----:B--2---:R-:W2:Y:S04]  /*dd00*/  LDL R226, [R1+0x4] ;  /* 0x0000040001e27983 */ /* 0x004ea80000100800 */
[----:B------:R0:W-:Y:S04]  /*dd10*/  STL [R1+0x690], R227 ;  /* 0x000690e301007387 */ /* 0x0001e80000100800 */
[----:B0-----:R-:W3:Y:S04]  /*dd20*/  LDL R227, [R1+0x8] ;  /* 0x0000080001e37983 */ /* 0x001ee80000100800 */
[----:B------:R0:W-:Y:S04]  /*dd30*/  STL [R1+0x68c], R228 ;  /* 0x00068ce401007387 */ /* 0x0001e80000100800 */
[----:B0-----:R-:W4:Y:S04]  /*dd40*/  LDL R228, [R1+0xc] ;  /* 0x00000c0001e47983 */ /* 0x001f280000100800 */
        /* <DEDUP_REMOVED lines=211> */
[----:B0-----:R-:W4:Y:S04]  /*ea80*/  LDL.LU R122, [R1+0x200] ;  /* 0x00020000017a7983 */ /* 0x001f280000300800 */
        /* <DEDUP_REMOVED lines=10> */
[----:B------:R-:W4:Y:S04]  /*eb30*/  LDL.LU R0, [R1+0x22c] ;  /* 0x00022c0001007983 */ /* 0x000f280000300800 */
        /* <DEDUP_REMOVED lines=37> */
[----:B0-----:R-:W4:Y:S04]  /*ed90*/  LDL.LU R146, [R1+0x210] ;  /* 0x0002100001927983 */ /* 0x001f280000300800 */
[----:B------:R0:W-:Y:S01]  /*eda0*/  STL [R1+0x480], R147 ;  /* 0x0004809301007387 */ /* 0x0001e20000100800 */
[----:B------:R-:W-:-:S03]  /*edb0*/  FADD R2, R225, R2 ;  /* 0x00000002e1027221 */ /* 0x000fc60000000000 */
[----:B0-----:R-:W4:Y:S04]  /*edc0*/  LDL R147, [R1+0x1f8] ;  /* 0x0001f80001937983 */ /* 0x001f280000100800 */
[----:B------:R0:W-:Y:S01]  /*edd0*/  STL [R1+0x47c], R148 ;  /* 0x00047c9401007387 */ /* 0x0001e20000100800 */
[----:B--2---:R-:W-:-:S01]  /*ede0*/  FADD R3, R226, R3 ;  /* 0x00000003e2037221 */ /* 0x004fc20000000000 */
[----:B---3--:R-:W-:Y:S02]  /*edf0*/  FADD R4, R227, R4 ;  /* 0x00000004e3047221 */ /* 0x008fe40000000000 */
[----:B0-----:R-:W2:Y:S04]  /*ee00*/  LDL R148, [R1+0x1c0] ;  /* 0x0001c00001947983 */ /* 0x001ea80000100800 */
[----:B------:R0:W-:Y:S01]  /*ee10*/  STL [R1+0x478], R149 ;  /* 0x0004789501007387 */ /* 0x0001e20000100800 */
[----:B----4-:R-:W-:-:S01]  /*ee20*/  FADD R5, R228, R5 ;  /* 0x00000005e4057221 */ /* 0x010fc20000000000 */
[----:B------:R-:W-:-:S02]  /*ee30*/  FADD R6, R229, R6 ;  /* 0x00000006e5067221 */ /* 0x000fc40000000000 */
[----:B0-----:R-:W3:Y:S04]  /*ee40*/  LDL R149, [R1+0x1f4] ;  /* 0x0001f40001957983 */ /* 0x001ee80000100800 */
[----:B------:R0:W-:Y:S01]  /*ee50*/  STL [R1+0x474], R150 ;  /* 0x0004749601007387 */ /* 0x0001e20000100800 */
[----:B------:R-:W-:-:S01]  /*ee60*/  FADD R7, R230, R7 ;  /* 0x00000007e6077221 */ /* 0x000fc20000000000 */
[----:B------:R-:W-:Y:S02]  /*ee70*/  FADD R8, R231, R8 ;  /* 0x00000008e7087221 */ /* 0x000fe40000000000 */
[----:B0-----:R-:W4:Y:S04]  /*ee80*/  LDL.LU R150, [R1+0x20c] ;  /* 0x00020c0001967983 */ /* 0x001f280000300800 */
[----:B------:R0:W-:Y:S01]  /*ee90*/  STL [R1+0x470], R151 ;  /* 0x0004709701007387 */ /* 0x0001e20000100800 */
[----:B------:R-:W-:-:S01]  /*eea0*/  FADD R9, R232, R9 ;  /* 0x00000009e8097221 */ /* 0x000fc20000000000 */
[----:B------:R-:W-:-:S02]  /*eeb0*/  FADD R10, R233, R10 ;  /* 0x0000000ae90a7221 */ /* 0x000fc40000000000 */
[----:B0-----:R-:W3:Y:S04]  /*eec0*/  LDL R151, [R1+0x1f0] ;  /* 0x0001f00001977983 */ /* 0x001ee80000100800 */
[----:B------:R-:W2:Y:S04]  /*eed0*/  LDL.LU R225, [R1+0x698] ;  /* 0x0006980001e17983 */ /* 0x000ea80000300800 */
[----:B------:R-:W4:Y:S04]  /*eee0*/  LDL.LU R226, [R1+0x694] ;  /* 0x0006940001e27983 */ /* 0x000f280000300800 */
[----:B------:R-:W3:Y:S04]  /*eef0*/  LDL.LU R227, [R1+0x690] ;  /* 0x0006900001e37983 */ /* 0x000ee80000300800 */
[----:B------:R-:W3:Y:S04]  /*ef00*/  LDL.LU R228, [R1+0x68c] ;  /* 0x00068c0001e47983 */ /* 0x000ee80000300800 */
[----:B------:R-:W3:Y:S01]  /*ef10*/  LDL.LU R229, [R1+0x688] ;  /* 0x0006880001e57983 */ /* 0x000ee20000300800 */
[----:B------:R-:W-:-:S03]  /*ef20*/  FADD R11, R234, R11 ;  /* 0x0000000bea0b7221 */ /* 0x000fc60000000000 */
[----:B------:R-:W3:Y:S01]  /*ef30*/  LDL.LU R230, [R1+0x684] ;  /* 0x0006840001e67983 */ /* 0x000ee20000300800 */
[----:B------:R-:W-:-:S03]  /*ef40*/  FADD R12, R235, R12 ;  /* 0x0000000ceb0c7221 */ /* 0x000fc60000000000 */
[----:B------:R-:W3:Y:S04]  /*ef50*/  LDL.LU R231, [R1+0x680] ;  /* 0x0006800001e77983 */ /* 0x000ee80000300800 */
[----:B------:R-:W3:Y:S04]  /*ef60*/  LDL.LU R232, [R1+0x67c] ;  /* 0x00067c0001e87983 */ /* 0x000ee80000300800 */
[----:B------:R-:W3:Y:S04]  /*ef70*/  LDL.LU R233, [R1+0x678] ;  /* 0x0006780001e97983 */ /* 0x000ee80000300800 */
[----:B------:R-:W3:Y:S04]  /*ef80*/  LDL.LU R234, [R1+0x674] ;  /* 0x0006740001ea7983 */ /* 0x000ee80000300800 */
[----:B------:R-:W3:Y:S01]  /*ef90*/  LDL.LU R235, [R1+0x670] ;  /* 0x0006700001eb7983 */ /* 0x000ee20000300800 */
[----:B------:R-:W-:-:S01]  /*efa0*/  FADD R13, R24, R13 ;  /* 0x0000000d180d7221 */ /* 0x000fc20000000000 */
[----:B------:R-:W-:Y:S01]  /*efb0*/  FADD R14, R25, R14 ;  /* 0x0000000e190e7221 */ /* 0x000fe20000000000 */
[----:B------:R-:W-:-:S01]  /*efc0*/  FADD R15, R26, R15 ;  /* 0x0000000f1a0f7221 */ /* 0x000fc20000000000 */
[----:B------:R-:W3:Y:S01]  /*efd0*/  LDL.LU R24, [R1+0x66c] ;  /* 0x00066c0001187983 */ /* 0x000ee20000300800 */
[----:B------:R-:W-:-:S01]  /*efe0*/  FADD R16, R27, R16 ;  /* 0x000000101b107221 */ /* 0x000fc20000000000 */
[----:B------:R-:W-:-:S02]  /*eff0*/  FADD R17, R28, R17 ;  /* 0x000000111c117221 */ /* 0x000fc40000000000 */
[----:B------:R-:W3:Y:S01]  /*f000*/  LDL.LU R25, [R1+0x668] ;  /* 0x0006680001197983 */ /* 0x000ee20000300800 */
[----:B------:R-:W-:-:S03]  /*f010*/  FADD R18, R29, R18 ;  /* 0x000000121d127221 */ /* 0x000fc60000000000 */
        /* <DEDUP_REMOVED lines=157> */
[----:B--2---:R-:W-:-:S03]  /*f9f0*/  FADD R225, R108, R225 ;  /* 0x000000e16ce17221 */ /* 0x004fc60000000000 */
[----:B------:R-:W2:Y:S01]  /*fa00*/  LDL.LU R105, [R1+0x528] ;  /* 0x0005280001697983 */ /* 0x000ea20000300800 */
[----:B----4-:R-:W-:-:S03]  /*fa10*/  FADD R226, R109, R226 ;  /* 0x000000e26de27221 */ /* 0x010fc60000000000 */
[----:B------:R-:W4:Y:S01]  /*fa20*/  LDL.LU R106, [R1+0x524] ;  /* 0x00052400016a7983 */ /* 0x000f220000300800 */
[----:B---3--:R-:W-:-:S03]  /*fa30*/  FADD R227, R110, R227 ;  /* 0x000000e36ee37221 */ /* 0x008fc60000000000 */
        /* <DEDUP_REMOVED lines=15> */
[----:B------:R-:W-:-:S01]  /*fb30*/  FADD R235, R118, R235 ;  /* 0x000000eb76eb7221 */ /* 0x000fc20000000000 */
[----:B------:R-:W-:Y:S02]  /*fb40*/  FADD R122, R121, R122 ;  /* 0x0000007a797a7221 */ /* 0x000fe40000000000 */
[----:B------:R-:W3:Y:S01]  /*fb50*/  LDL.LU R115, [R1+0x500] ;  /* 0x0005000001737983 */ /* 0x000ee20000300800 */
[----:B------:R-:W-:-:S03]  /*fb60*/  FADD R236, R119, R236 ;  /* 0x000000ec77ec7221 */ /* 0x000fc60000000000 */
[----:B------:R-:W3:Y:S01]  /*fb70*/  LDL.LU R116, [R1+0x4fc] ;  /* 0x0004fc0001747983 */ /* 0x000ee20000300800 */
[----:B------:R-:W-:-:S03]  /*fb80*/  FADD R237, R120, R237 ;  /* 0x000000ed78ed7221 */ /* 0x000fc60000000000 */
[----:B------:R-:W3:Y:S01]  /*fb90*/  LDL.LU R117, [R1+0x4f8] ;  /* 0x0004f80001757983 */ /* 0x000ee20000300800 */
[----:B------:R-:W-:-:S03]  /*fba0*/  FADD R124, R123, R124 ;  /* 0x0000007c7b7c7221 */ /* 0x000fc60000000000 */
[----:B------:R-:W3:Y:S04]  /*fbb0*/  LDL.LU R118, [R1+0x4f4] ;  /* 0x0004f40001767983 */ /* 0x000ee80000300800 */
[----:B------:R-:W3:Y:S01]  /*fbc0*/  LDL.LU R119, [R1+0x4f0] ;  /* 0x0004f00001777983 */ /* 0x000ee20000300800 */
[----:B------:R-:W-:-:S03]  /*fbd0*/  FADD R126, R125, R126 ;  /* 0x0000007e7d7e7221 */ /* 0x000fc60000000000 */
[----:B------:R-:W3:Y:S04]  /*fbe0*/  LDL.LU R120, [R1+0x4ec] ;  /* 0x0004ec0001787983 */ /* 0x000ee80000300800 */
[----:B------:R-:W3:Y:S04]  /*fbf0*/  LDL.LU R121, [R1+0x4e8] ;  /* 0x0004e80001797983 */ /* 0x000ee80000300800 */
[----:B------:R0:W-:Y:S01]  /*fc00*/  STL [R1+0x200], R122 ;  /* 0x0002007a01007387 */ /* 0x0001e20000100800 */
[----:B------:R-:W-:-:S01]  /*fc10*/  FADD R150, R127, R150 ;  /* 0x000000967f967221 */ /* 0x000fc20000000000 */
[----:B------:R-:W-:Y:S01]  /*fc20*/  FADD R146, R148, R146 ;  /* 0x0000009294927221 */ /* 0x000fe20000000000 */
[----:B------:R-:W-:-:S01]  /*fc30*/  FADD R143, R144, R143 ;  /* 0x0000008f908f7221 */ /* 0x000fc20000000000 */
[----:B------:R-:W-:Y:S01]  /*fc40*/  FADD R141, R142, R141 ;  /* 0x0000008d8e8d7221 */ /* 0x000fe20000000000 */
[----:B0-----:R-:W3:Y:S04]  /*fc50*/  LDL.LU R122, [R1+0x4e4] ;  /* 0x0004e400017a7983 */ /* 0x001ee80000300800 */
[----:B------:R-:W3:Y:S04]  /*fc60*/  LDL.LU R123, [R1+0x4e0] ;  /* 0x0004e000017b7983 */ /* 0x000ee80000300800 */
[----:B------:R0:W-:Y:S01]  /*fc70*/  STL [R1+0x204], R124 ;  /* 0x0002047c01007387 */ /* 0x0001e20000100800 */
[----:B------:R-:W-:-:S01]  /*fc80*/  FADD R139, R140, R139 ;  /* 0x0000008b8c8b7221 */ /* 0x000fc20000000000 */
[----:B------:R-:W-:Y:S01]  /*fc90*/  FADD R137, R138, R137 ;  /* 0x000000898a897221 */ /* 0x000fe20000000000 */
[----:B------:R-:W-:-:S01]  /*fca0*/  FADD R135, R136, R135 ;  /* 0x0000008788877221 */ /* 0x000fc20000000000 */
[----:B0-----:R-:W3:Y:S04]  /*fcb0*/  LDL.LU R124, [R1+0x4dc] ;  /* 0x0004dc00017c7983 */ /* 0x001ee80000300800 */
[----:B------:R-:W3:Y:S04]  /*fcc0*/  LDL.LU R125, [R1+0x4d8] ;  /* 0x0004d800017d7983 */ /* 0x000ee80000300800 */
[----:B------:R0:W-:Y:S01]  /*fcd0*/  STL [R1+0x208], R126 ;  /* 0x0002087e01007387 */ /* 0x0001e20000100800 */
[----:B------:R-:W-:-:S01]  /*fce0*/  FADD R131, R133, R131 ;  /* 0x0000008385837221 */ /* 0x000fc20000000000 */
[----:B------:R-:W-:-:S02]  /*fcf0*/  FADD R0, R129, R0 ;  /* 0x0000000081007221 */ /* 0x000fc40000000000 */
[----:B0-----:R-:W3:Y:S04]  /*fd00*/  LDL.LU R126, [R1+0x4d4] ;  /* 0x0004d400017e7983 */ /* 0x001ee80000300800 */
[----:B------:R-:W3:Y:S04]  /*fd10*/  LDL.LU R127, [R1+0x4d0] ;  /* 0x0004d000017f7983 */ /* 0x000ee80000300800 */
[----:B------:R-:W-:Y:S04]  /*fd20*/  STL [R1+0x20c], R150 ;  /* 0x00020c9601007387 */ /* 0x000fe80000100800 */
[----:B------:R-:W-:Y:S04]  /*fd30*/  STL [R1+0x210], R146 ;  /* 0x0002109201007387 */ /* 0x000fe80000100800 */
[----:B------:R-:W-:Y:S04]  /*fd40*/  STL [R1+0x214], R143 ;  /* 0x0002148f01007387 */ /* 0x000fe80000100800 */
[----:B------:R-:W-:Y:S04]  /*fd50*/  STL [R1+0x218], R141 ;  /* 0x0002188d01007387 */ /* 0x000fe80000100800 */
[----:B------:R-:W-:Y:S04]  /*fd60*/  STL [R1+0x21c], R139 ;  /* 0x00021c8b01007387 */ /* 0x000fe80000100800 */
[----:B------:R-:W-:Y:S04]  /*fd70*/  STL [R1+0x220], R137 ;  /* 0x0002208901007387 */ /* 0x000fe80000100800 */
[----:B------:R-:W2:Y:S04]  /*fd80*/  LDL.LU R129, [R1+0x230] ;  /* 0x0002300001817983 */ /* 0x000ea80000300800 */
[----:B------:R-:W-:Y:S04]  /*fd90*/  STL [R1+0x224], R135 ;  /* 0x0002248701007387 */ /* 0x000fe80000100800 */
[----:B------:R0:W-:Y:S04]  /*fda0*/  STL [R1+0x228], R131 ;  /* 0x0002288301007387 */ /* 0x0001e80000100800 */
[----:B0-----:R-:W4:Y:S04]  /*fdb0*/  LDL.LU R131, [R1+0x234] ;  /* 0x0002340001837983 */ /* 0x001f280000300800 */
[----:B------:R-:W3:Y:S04]  /*fdc0*/  LDL.LU R133, [R1+0x238] ;  /* 0x0002380001857983 */ /* 0x000ee80000300800 */
[----:B------:R0:W-:Y:S04]  /*fdd0*/  STL [R1+0x22c], R0 ;  /* 0x00022c0001007387 */ /* 0x0001e80000100800 */
[----:B------:R-:W3:Y:S04]  /*fde0*/  LDL.LU R135, [R1+0x23c] ;  /* 0x00023c0001877983 */ /* 0x000ee80000300800 */
        /* <DEDUP_REMOVED lines=12> */
[----:B0-----:R-:W3:Y:S01]  /*feb0*/  LDL.LU R0, [R1+0x270] ;  /* 0x0002700001007983 */ /* 0x001ee20000300800 */
[----:B--2---:R-:W-:-:S03]  /*fec0*/  FADD R129, R128, R129 ;  /* 0x0000008180817221 */ /* 0x004fc60000000000 */
[----:B------:R-:W2:Y:S04]  /*fed0*/  LDL.LU R128, [R1+0x4cc] ;  /* 0x0004cc0001807983 */ /* 0x000ea80000300800 */
[----:B------:R0:W-:Y:S04]  /*fee0*/  STL [R1+0x230], R129 ;  /* 0x0002308101007387 */ /* 0x0001e80000100800 */
[----:B0-----:R-:W2:Y:S01]  /*fef0*/  LDL.LU R129, [R1+0x4c8] ;  /* 0x0004c80001817983 */ /* 0x001ea20000300800 */
[----:B----4-:R-:W-:-:S03]  /*ff00*/  FADD R131, R130, R131 ;  /* 0x0000008382837221 */ /* 0x010fc60000000000 */
[----:B------:R-:W4:Y:S01]  /*ff10*/  LDL.LU R130, [R1+0x4c4] ;  /* 0x0004c40001827983 */ /* 0x000f220000300800 */
[----:B---3--:R-:W-:-:S03]  /*ff20*/  FADD R133, R132, R133 ;  /* 0x0000008584857221 */ /* 0x008fc60000000000 */
[----:B------:R0:W-:Y:S01]  /*ff30*/  STL [R1+0x234], R131 ;  /* 0x0002348301007387 */ /* 0x0001e20000100800 */
[----:B------:R-:W-:-:S03]  /*ff40*/  FADD R135, R134, R135 ;  /* 0x0000008786877221 */ /* 0x000fc60000000000 */
[----:B0-----:R-:W3:Y:S01]  /*ff50*/  LDL.LU R131, [R1+0x4c0] ;  /* 0x0004c00001837983 */ /* 0x001ee20000300800 */
[----:B------:R-:W-:-:S03]  /*ff60*/  FADD R150, R151, R150 ;  /* 0x0000009697967221 */ /* 0x000fc60000000000 */
[----:B------:R-:W3:Y:S01]  /*ff70*/  LDL.LU R132, [R1+0x4bc] ;  /* 0x0004bc0001847983 */ /* 0x000ee20000300800 */
[----:B------:R-:W-:-:S03]  /*ff80*/  FADD R148, R149, R148 ;  /* 0x0000009495947221 */ /* 0x000fc60000000000 */
[----:B------:R0:W-:Y:S01]  /*ff90*/  STL [R1+0x238], R133 ;  /* 0x0002388501007387 */ /* 0x0001e20000100800 */
[----:B------:R-:W-:-:S01]  /*ffa0*/  FADD R146, R147, R146 ;  /* 0x0000009293927221 */ /* 0x000fc20000000000 */
[----:B------:R-:W-:Y:S02]  /*ffb0*/  FADD R144, R145, R144 ;  /* 0x0000009091907221 */ /* 0x000fe40000000000 */
[----:B0-----:R-:W3:Y:S01]  /*ffc0*/  LDL.LU R133, [R1+0x4b8] ;  /* 0x0004b80001857983 */ /* 0x001ee20000300800 */
[----:B------:R-:W-:-:S03]  /*ffd0*/  FADD R143, R24, R143 ;  /* 0x0000008f188f7221 */ /* 0x000fc60000000000 */
[----:B------:R-:W3:Y:S01]  /*ffe0*/  LDL.LU R134, [R1+0x4b4] ;  /* 0x0004b40001867983 */ /* 0x000ee20000300800 */
[----:B------:R-:W-:-:S03]  /*fff0*/  FADD R142, R25, R142 ;  /* 0x0000008e198e7221 */ /* 0x000fc60000000000 */
[----:B------:R0:W-:Y:S01]  /*10000*/  STL [R1+0x23c], R135 ;  /* 0x00023c8701007387 */ /* 0x0001e20000100800 */
[----:B------:R-:W-:-:S01]  /*10010*/  FADD R141, R26, R141 ;  /* 0x0000008d1a8d7221 */ /* 0x000fc20000000000 */
[----:B------:R-:W-:Y:S01]  /*10020*/  FADD R140, R27, R140 ;  /* 0x0000008c1b8c7221 */ /* 0x000fe20000000000 */
[----:B------:R-:W-:-:S01]  /*10030*/  FADD R139, R28, R139 ;  /* 0x0000008b1c8b7221 */ /* 0x000fc20000000000 */
[----:B0-----:R-:W3:Y:S01]  /*10040*/  LDL.LU R135, [R1+0x4b0] ;  /* 0x0004b00001877983 */ /* 0x001ee20000300800 */
[----:B------:R-:W-:-:S03]  /*10050*/  FADD R138, R29, R138 ;  /* 0x0000008a1d8a7221 */ /* 0x000fc60000000000 */
[----:B------:R0:W-:Y:S01]  /*10060*/  STL [R1+0x240], R150 ;  /* 0x0002409601007387 */ /* 0x0001e20000100800 */
[----:B------:R-:W-:-:S03]  /*10070*/  FADD R137, R30, R137 ;  /* 0x000000891e897221 */ /* 0x000fc60000000000 */
[----:B------:R1:W-:Y:S01]  /*10080*/  STL [R1+0x244], R148 ;  /* 0x0002449401007387 */ /* 0x0003e20000100800 */
[----:B------:R-:W-:-:S03]  /*10090*/  FADD R136, R31, R136 ;  /* 0x000000881f887221 */ /* 0x000fc60000000000 */
[----:B------:R1:W-:Y:S01]  /*100a0*/  STL [R1+0x248], R146 ;  /* 0x0002489201007387 */ /* 0x0003e20000100800 */
[----:B------:R-:W-:-:S03]  /*100b0*/  FADD R0, R32, R0 ;  /* 0x0000000020007221 */ /* 0x000fc60000000000 */
[----:B------:R1:W-:Y:S04]  /*100c0*/  STL [R1+0x24c], R144 ;  /* 0x00024c9001007387 */ /* 0x0003e80000100800 */
[----:B------:R1:W-:Y:S04]  /*100d0*/  STL [R1+0x250], R143 ;  /* 0x0002508f01007387 */ /* 0x0003e80000100800 */
[----:B------:R1:W-:Y:S04]  /*100e0*/  STL [R1+0x254], R142 ;  /* 0x0002548e01007387 */ /* 0x0003e80000100800 */
[----:B------:R1:W-:Y:S04]  /*100f0*/  STL [R1+0x258], R141 ;  /* 0x0002588d01007387 */ /* 0x0003e80000100800 */
[----:B------:R1:W-:Y:S04]  /*10100*/  STL [R1+0x25c], R140 ;  /* 0x00025c8c01007387 */ /* 0x0003e80000100800 */
[----:B------:R1:W-:Y:S04]  /*10110*/  STL [R1+0x260], R139 ;  /* 0x0002608b01007387 */ /* 0x0003e80000100800 */
[----:B------:R1:W-:Y:S04]  /*10120*/  STL [R1+0x264], R138 ;  /* 0x0002648a01007387 */ /* 0x0003e80000100800 */
[----:B------:R-:W2:Y:S04]  /*10130*/  LDL.LU R151, [R1+0x274] ;  /* 0x0002740001977983 */ /* 0x000ea80000300800 */
[----:B------:R1:W-:Y:S04]  /*10140*/  STL [R1+0x268], R137 ;  /* 0x0002688901007387 */ /* 0x0003e80000100800 */
[----:B0-----:R-:W4:Y:S04]  /*10150*/  LDL.LU R150, [R1+0x278] ;  /* 0x0002780001967983 */ /* 0x001f280000300800 */
[----:B------:R0:W-:Y:S04]  /*10160*/  STL [R1+0x26c], R136 ;  /* 0x00026c8801007387 */ /* 0x0001e80000100800 */
[----:B------:R-:W3:Y:S04]  /*10170*/  LDL.LU R149, [R1+0x27c] ;  /* 0x00027c0001957983 */ /* 0x000ee80000300800 */
[----:B------:R0:W-:Y:S04]  /*10180*/  STL [R1+0x270], R0 ;  /* 0x0002700001007387 */ /* 0x0001e80000100800 */
[----:B-1----:R-:W3:Y:S04]  /*10190*/  LDL.LU R148, [R1+0x280] ;  /* 0x0002800001947983 */ /* 0x002ee80000300800 */
        /* <DEDUP_REMOVED lines=11> */
[----:B0-----:R-:W3:Y:S04]  /*10250*/  LDL.LU R136, [R1+0x2b0] ;  /* 0x0002b00001887983 */ /* 0x001ee80000300800 */
[----:B------:R-:W3:Y:S01]  /*10260*/  LDL.LU R0, [R1+0x2b4] ;  /* 0x0002b40001007983 */ /* 0x000ee20000300800 */
[----:B--2---:R-:W-:-:S05]  /*10270*/  FADD R151, R33, R151 ;  /* 0x0000009721977221 */ /* 0x004fca0000000000 */
[----:B------:R0:W-:Y:S01]  /*10280*/  STL [R1+0x274], R151 ;  /* 0x0002749701007387 */ /* 0x0001e20000100800 */
[----:B----4-:R-:W-:-:S05]  /*10290*/  FADD R150, R34, R150 ;  /* 0x0000009622967221 */ /* 0x010fca0000000000 */
[----:B------:R1:W-:Y:S01]  /*102a0*/  STL [R1+0x278], R150 ;  /* 0x0002789601007387 */ /* 0x0003e20000100800 */
[----:B---3--:R-:W-:-:S05]  /*102b0*/  FADD R149, R35, R149 ;  /* 0x0000009523957221 */ /* 0x008fca0000000000 */
[----:B------:R2:W-:Y:S01]  /*102c0*/  STL [R1+0x27c], R149 ;  /* 0x00027c9501007387 */ /* 0x0005e20000100800 */
[----:B------:R-:W-:-:S01]  /*102d0*/  FADD R148, R36, R148 ;  /* 0x0000009424947221 */ /* 0x000fc20000000000 */
[----:B------:R-:W-:-:S04]  /*102e0*/  FADD R147, R37, R147 ;  /* 0x0000009325937221 */ /* 0x000fc80000000000 */
[----:B------:R3:W-:Y:S01]  /*102f0*/  STL [R1+0x280], R148 ;  /* 0x0002809401007387 */ /* 0x0007e20000100800 */
[----:B------:R-:W-:-:S03]  /*10300*/  FADD R146, R38, R146 ;  /* 0x0000009226927221 */ /* 0x000fc60000000000 */
        /* <DEDUP_REMOVED lines=20> */
[----:B0-----:R-:W4:Y:S01]  /*10450*/  LDL.LU R151, [R1+0x2b8] ;  /* 0x0002b80001977983 */ /* 0x001f220000300800 */
[----:B------:R-:W-:-:S03]  /*10460*/  FADD R0, R49, R0 ;  /* 0x0000000031007221 */ /* 0x000fc60000000000 */
[----:B------:R0:W-:Y:S04]  /*10470*/  STL [R1+0x2ac], R137 ;  /* 0x0002ac8901007387 */ /* 0x0001e80000100800 */
[----:B-1----:R-:W4:Y:S04]  /*10480*/  LDL.LU R150, [R1+0x2bc] ;  /* 0x0002bc0001967983 */ /* 0x002f280000300800 */
[----:B------:R1:W-:Y:S04]  /*10490*/  STL [R1+0x2b0], R136 ;  /* 0x0002b08801007387 */ /* 0x0003e80000100800 */
[----:B--2---:R-:W2:Y:S04]  /*104a0*/  LDL.LU R149, [R1+0x2c0] ;  /* 0x0002c00001957983 */ /* 0x004ea80000300800 */
[----:B------:R1:W-:Y:S04]  /*104b0*/  STL [R1+0x2b4], R0 ;  /* 0x0002b40001007387 */ /* 0x0003e80000100800 */
[----:B---3--:R-:W3:Y:S04]  /*104c0*/  LDL.LU R148, [R1+0x2c4] ;  /* 0x0002c40001947983 */ /* 0x008ee80000300800 */
[----:B----4-:R-:W4:Y:S04]  /*104d0*/  LDL.LU R147, [R1+0x2c8] ;  /* 0x0002c80001937983 */ /* 0x010f280000300800 */
[----:B------:R-:W4:Y:S04]  /*104e0*/  LDL.LU R146, [R1+0x2cc] ;  /* 0x0002cc0001927983 */ /* 0x000f280000300800 */
        /* <DEDUP_REMOVED lines=8> */
[----:B0-----:R-:W4:Y:S04]  /*10570*/  LDL.LU R137, [R1+0x2f0] ;  /* 0x0002f00001897983 */ /* 0x001f280000300800 */
[----:B-1----:R-:W4:Y:S04]  /*10580*/  LDL.LU R136, [R1+0x2f4] ;  /* 0x0002f40001887983 */ /* 0x002f280000300800 */
[----:B------:R-:W4:Y:S01]  /*10590*/  LDL.LU R0, [R1+0x2f8] ;  /* 0x0002f80001007983 */ /* 0x000f220000300800 */
[----:B------:R-:W-:-:S01]  /*105a0*/  FADD R151, R50, R151 ;  /* 0x0000009732977221 */ /* 0x000fc20000000000 */
[----:B------:R-:W-:-:S04]  /*105b0*/  FADD R150, R51, R150 ;  /* 0x0000009633967221 */ /* 0x000fc80000000000 */
[----:B------:R0:W-:Y:S01]  /*105c0*/  STL [R1+0x2b8], R151 ;  /* 0x0002b89701007387 */ /* 0x0001e20000100800 */
[----:B--2---:R-:W-:-:S03]  /*105d0*/  FADD R149, R52, R149 ;  /* 0x0000009534957221 */ /* 0x004fc60000000000 */
[----:B------:R1:W-:Y:S01]  /*105e0*/  STL [R1+0x2bc], R150 ;  /* 0x0002bc9601007387 */ /* 0x0003e20000100800 */
[----:B---3--:R-:W-:-:S03]  /*105f0*/  FADD R148, R53, R148 ;  /* 0x0000009435947221 */ /* 0x008fc60000000000 */
[----:B------:R2:W-:Y:S01]  /*10600*/  STL [R1+0x2c0], R149 ;  /* 0x0002c09501007387 */ /* 0x0005e20000100800 */
[----:B----4-:R-:W-:-:S03]  /*10610*/  FADD R147, R54, R147 ;  /* 0x0000009336937221 */ /* 0x010fc60000000000 */
        /* <DEDUP_REMOVED lines=198> */
[----:B------:R-:W-:Y:S01]  /*11280*/  STL [R1+0x3c8], R151 ;  /* 0x0003c89701007387 */ /* 0x000fe20000100800 */
[----:B--2---:R-:W-:-:S03]  /*11290*/  FADD R149, R120, R149 ;  /* 0x0000009578957221 */ /* 0x004fc60000000000 */
[----:B------:R-:W-:Y:S01]  /*112a0*/  STL [R1+0x3cc], R150 ;  /* 0x0003cc9601007387 */ /* 0x000fe20000100800 */
[----:B---3--:R-:W-:-:S03]  /*112b0*/  FADD R148, R121, R148 ;  /* 0x0000009479947221 */ /* 0x008fc60000000000 */
[----:B------:R-:W-:Y:S01]  /*112c0*/  STL [R1+0x3d0], R149 ;  /* 0x0003d09501007387 */ /* 0x000fe20000100800 */
[----:B----4-:R-:W-:-:S03]  /*112d0*/  FADD R147, R122, R147 ;  /* 0x000000937a937221 */ /* 0x010fc60000000000 */
[----:B------:R-:W-:Y:S01]  /*112e0*/  STL [R1+0x3d4], R148 ;  /* 0x0003d49401007387 */ /* 0x000fe20000100800 */
[----:B------:R-:W-:-:S03]  /*112f0*/  FADD R146, R123, R146 ;  /* 0x000000927b927221 */ /* 0x000fc60000000000 */
        /* <DEDUP_REMOVED lines=17> */
[----:B------:R-:W-:-:S01]  /*11410*/  FADD R137, R132, R137 ;  /* 0x0000008984897221 */ /* 0x000fc20000000000 */
[----:B------:R-:W-:Y:S02]  /*11420*/  FADD R136, R133, R136 ;  /* 0x0000008885887221 */ /* 0x000fe40000000000 */
[----:B------:R-:W-:Y:S04]  /*11430*/  STL [R1+0x3fc], R138 ;  /* 0x0003fc8a01007387 */ /* 0x000fe80000100800 */
[----:B------:R0:W-:Y:S04]  /*11440*/  STL [R1+0x404], R136 ;  /* 0x0004048801007387 */ /* 0x0001e80000100800 */
[----:B------:R1:W-:Y:S04]  /*11450*/  STL [R1+0x400], R137 ;  /* 0x0004008901007387 */ /* 0x0003e80000100800 */
[----:B0-----:R-:W2:Y:S01]  /*11460*/  LDL.LU R136, [R1+0x40c] ;  /* 0x00040c0001887983 */ /* 0x001ea20000300800 */
[----:B------:R-:W-:-:S03]  /*11470*/  FADD R0, R134, R0 ;  /* 0x0000000086007221 */ /* 0x000fc60000000000 */
[----:B-1----:R-:W3:Y:S04]  /*11480*/  LDL.LU R137, [R1+0x410] ;  /* 0x0004100001897983 */ /* 0x002ee80000300800 */
[----:B------:R-:W4:Y:S04]  /*11490*/  LDL.LU R138, [R1+0x414] ;  /* 0x00041400018a7983 */ /* 0x000f280000300800 */
[----:B------:R0:W-:Y:S04]  /*114a0*/  STL [R1+0x408], R0 ;  /* 0x0004080001007387 */ /* 0x0001e80000100800 */
        /* <DEDUP_REMOVED lines=13> */
[----:B0-----:R-:W4:Y:S01]  /*11580*/  LDL.LU R0, [R1+0x44c] ;  /* 0x00044c0001007983 */ /* 0x001f220000300800 */
[----:B--2---:R-:W-:-:S05]  /*11590*/  FADD R136, R135, R136 ;  /* 0x0000008887887221 */ /* 0x004fca0000000000 */
[----:B------:R0:W-:Y:S04]  /*115a0*/  STL [R1+0x40c], R136 ;  /* 0x00040c8801007387 */ /* 0x0001e80000100800 */
[----:B0-----:R-:W3:Y:S02]  /*115b0*/  LDL.LU R136, [R1+0x4ac] ;  /* 0x0004ac0001887983 */ /* 0x001ee40000300800 */
[----:B---3--:R-:W-:-:S05]  /*115c0*/  FADD R137, R136, R137 ;  /* 0x0000008988897221 */ /* 0x008fca0000000000 */
[----:B------:R0:W-:Y:S04]  /*115d0*/  STL [R1+0x410], R137 ;  /* 0x0004108901007387 */ /* 0x0001e80000100800 */
[----:B0-----:R-:W4:Y:S02]  /*115e0*/  LDL.LU R137, [R1+0x4a8] ;  /* 0x0004a80001897983 */ /* 0x001f240000300800 */
[----:B----4-:R-:W-:-:S05]  /*115f0*/  FADD R138, R137, R138 ;  /* 0x0000008a898a7221 */ /* 0x010fca0000000000 */
[----:B------:R0:W-:Y:S04]  /*11600*/  STL [R1+0x414], R138 ;  /* 0x0004148a01007387 */ /* 0x0001e80000100800 */
[----:B0-----:R-:W2:Y:S02]  /*11610*/  LDL.LU R138, [R1+0x4a4] ;  /* 0x0004a400018a7983 */ /* 0x001ea40000300800 */
[----:B--2---:R-:W-:-:S05]  /*11620*/  FADD R139, R138, R139 ;  /* 0x0000008b8a8b7221 */ /* 0x004fca0000000000 */
        /* <DEDUP_REMOVED lines=37> */
[----:B0-----:R-:W2:Y:S01]  /*11880*/  LDL.LU R151, [R1+0x470] ;  /* 0x0004700001977983 */ /* 0x001ea20000300800 */
[----:B------:R-:W-:Y:S01]  /*11890*/  UMOV UR6, URZ ;  /* 0x0000003f00067c82 */ /* 0x000fe20008000000 */
[----:B--2---:R-:W-:-:S05]  /*118a0*/  FADD R0, R0, R151 ;  /* 0x0000009700007221 */ /* 0x004fca0000000000 */
[----:B------:R0:W-:Y:S02]  /*118b0*/  STL [R1+0x44c], R0 ;  /* 0x00044c0001007387 */ /* 0x0001e40000100800 */
.L_x_28:
[----:B------:R-:W-:Y:S05]  /*118c0*/  @!P1 BRA `(.L_x_29) ;  /* 0x0000000000049947 */ /* 0x000fea0003800000 */
[----:B------:R-:W-:Y:S01]  /*118d0*/  BPT.TRAP 0x1 ;  /* 0x000000040000795c */ /* 0x000fe20000300000 */
.L_x_29:
[----:B0-----:R-:W2:Y:S04]  /*118e0*/  LDL R0, [R1+0x450] ;  /* 0x0004500001007983 */ /* 0x001ea80000100800 */
[----:B-----5:R0:W-:Y:S04]  /*118f0*/  STL [R1+0x470], R2 ;  /* 0x0004700201007387 */ /* 0x0201e80000100800 */
[----:B0-----:R-:W3:Y:S01]  /*11900*/  LDL R2, [R1+0x454] ;  /* 0x0004540001027983 */ /* 0x001ee20000100800 */
[----:B--2---:R-:W-:Y:S01]  /*11910*/  ISETP.NE.AND P0, PT, R0, RZ, PT ;  /* 0x000000ff0000720c */ /* 0x004fe20003f05270 */
[----:B------:R-:W-:-:S12]  /*11920*/  IMAD.U32 R0, RZ, RZ, UR25 ;  /* 0x00000019ff007e24 */ /* 0x000fd8000f8e00ff */
[----:B------:R-:W-:-:S05]  /*11930*/  @P0 LEA R0, R0, UR12, 0x3 ;  /* 0x0000000c00000c11 */ /* 0x000fca000f8e18ff */
[----:B------:R-:W-:-:S05]  /*11940*/  @P0 VIADD R0, R0, 0x28 ;  /* 0x0000002800000836 */ /* 0x000fca0000000000 */
[----:B---3--:R-:W-:Y:S02]  /*11950*/  @P0 PRMT R0, R2, 0x654, R0 ;  /* 0x0000065402000816 */ /* 0x008fe40000000000 */
[----:B------:R0:W5:Y:S01]  /*11960*/  LDL.LU R2, [R1+0x470] ;  /* 0x0004700001027983 */ /* 0x0001620000300800 */
[----:B------:R-:W-:Y:S01]  /*11970*/  UISETP.GT.U32.AND UP0, UPT, UR13, 0x1, UPT ;  /* 0x000000010d00788c */ /* 0x000fe2000bf04070 */
[----:B------:R0:W-:Y:S05]  /*11980*/  @P0 SYNCS.ARRIVE.TRANS64.RED.A1T0 RZ, [R0+URZ], RZ ;  /* 0x000000ff00ff09a7 */ /* 0x0001ea000810043f */
[----:B------:R-:W-:-:S13]  /*11990*/  PLOP3.LUT P0, PT, PT, PT, UP0, 0x80, 0x0 ;  /* 0x000000000000781c */ /* 0x000fda0003f0f008 */
[----:B0-----:R-:W-:Y:S05]  /*119a0*/  @P0 BRA `(.L_x_30) ;  /* 0x0000000000040947 */ /* 0x001fea0003800000 */
[----:B------:R-:W-:Y:S01]  /*119b0*/  BPT.TRAP 0x1 ;  /* 0x000000040000795c */ /* 0x000fe20000300000 */
.L_x_30:
[----:B------:R-:W-:Y:S02]  /*119c0*/  UISETP.GT.AND UP2, UPT, UR26, 0x1, UPT ;  /* 0x000000011a00788c */ /* 0x000fe4000bf44270 */
[----:B------:R-:W-:Y:S02]  /*119d0*/  UIADD3 UR23, UR23, 0x1, URZ ;  /* 0x0000000117177890 */ /* 0x000fe4000fffe03f */
[----:B------:R-:W-:Y:S02]  /*119e0*/  UIADD3 UR25, UR25, 0x1, URZ ;  /* 0x0000000119197890 */ /* 0x000fe4000fffe03f */
[----:B------:R-:W-:Y:S01]  /*119f0*/  PLOP3.LUT P0, PT, PT, PT, UP2, 0x80, 0x0 ;  /* 0x000000000000781c */ /* 0x000fe20003f0f028 */
[----:B------:R-:W-:Y:S02]  /*11a00*/  UISETP.NE.AND UP0, UPT, UR23, 0x5, UPT ;  /* 0x000000051700788c */ /* 0x000fe4000bf05270 */
[----:B------:R-:W-:Y:S02]  /*11a10*/  UIADD3 UR16, UR26, -0x1, URZ ;  /* 0xffffffff1a107890 */ /* 0x000fe4000fffe03f */
[----:B------:R-:W-:-:S02]  /*11a20*/  USEL UR8, URZ, 0x1, UP0 ;  /* 0x000000013f087887 */ /* 0x000fc40008000000 */
[----:B------:R-:W-:Y:S02]  /*11a30*/  UISETP.NE.AND UP1, UPT, UR25, 0x5, UPT ;  /* 0x000000051900788c */ /* 0x000fe4000bf25270 */
[----:B------:R-:W-:Y:S02]  /*11a40*/  ULOP3.LUT UR24, UR24, UR8, URZ, 0x3c, !UPT ;  /* 0x0000000818187292 */ /* 0x000fe4000f8e3c3f */
[----:B------:R-:W-:Y:S02]  /*11a50*/  USEL UR23, UR23, URZ, UP0 ;  /* 0x0000003f17177287 */ /* 0x000fe40008000000 */
[----:B------:R-:W-:Y:S01]  /*11a60*/  USEL UR25, UR25, URZ, UP1 ;  /* 0x0000003f19197287 */ /* 0x000fe20008800000 */
[----:B------:R-:W-:Y:S01]  /*11a70*/  UMOV UR8, 0x1 ;  /* 0x0000000100087882 */ /* 0x000fe20000000000 */
[----:B------:R-:W-:Y:S01]  /*11a80*/  UMOV UR26, UR16 ;  /* 0x00000010001a7c82 */ /* 0x000fe20008000000 */
[----:B------:R-:W-:Y:S09]  /*11a90*/  @P0 BRA `(.L_x_31) ;  /* 0xffffff74006c0947 */ /* 0x000ff2000383ffff */
.L_x_23:
[----:B------:R-:W-:-:S04]  /*11aa0*/  UISETP.NE.AND UP0, UPT, UR6, URZ, UPT ;  /* 0x0000003f0600728c */ /* 0x000fc8000bf05270 */
[----:B------:R-:W-:-:S06]  /*11ab0*/  USEL UR6, URZ, 0x1, !UP0 ;  /* 0x000000013f067887 */ /* 0x000fcc000c000000 */
[----:B------:R-:W-:-:S13]  /*11ac0*/  ISETP.NE.AND P0, PT, RZ, UR6, PT ;  /* 0x00000006ff007c0c */ /* 0x000fda000bf05270 */
[----:B------:R-:W-:Y:S05]  /*11ad0*/  @!P0 BRA `(.L_x_32) ;  /* 0x0000003800188947 */ /* 0x000fea0003800000 */
[----:B------:R2:W-:Y:S04]  /*11ae0*/  STL [R1+0x628], R41 ;  /* 0x0006282901007387 */ /* 0x0005e80000100800 */
[----:B--2---:R-:W2:Y:S04]  /*11af0*/  LDL.LU R41, [R1] ;  /* 0x0000000001297983 */ /* 0x004ea80000300800 */
[----:B------:R3:W-:Y:S04]  /*11b00*/  STL [R1+0x624], R42 ;  /* 0x0006242a01007387 */ /* 0x0007e80000100800 */
[----:B---3--:R-:W3:Y:S04]  /*11b10*/  LDL.LU R42, [R1+0x4] ;  /* 0x00000400012a7983 */ /* 0x008ee80000300800 */
[----:B------:R4:W-:Y:S04]  /*11b20*/  STL [R1+0x620], R43 ;  /* 0x0006202b01007387 */ /* 0x0009e80000100800 */
[----:B----4-:R-:W4:Y:S04]  /*11b30*/  LDL.LU R43, [R1+0x8] ;  /* 0x00000800012b7983 */ /* 0x010f280000300800 */
[----:B------:R0:W-:Y:S04]  /*11b40*/  STL [R1+0x61c], R44 ;  /* 0x00061c2c01007387 */ /* 0x0001e80000100800 */
[----:B0-----:R-:W4:Y:S04]  /*11b50*/  LDL.LU R44, [R1+0xc] ;  /* 0x00000c00012c7983 */ /* 0x001f280000300800 */
        /* <DEDUP_REMOVED lines=144> */
[----:B------:R-:W4:Y:S04]  /*12460*/  LDL.LU R0, [R1+0x204] ;  /* 0x0002040001007983 */ /* 0x000f280000300800 */
        /* <DEDUP_REMOVED lines=69> */
[----:B0-----:R-:W4:Y:S01]  /*128c0*/  LDL.LU R151, [R1+0x130] ;  /* 0x0001300001977983 */ /* 0x001f220000300800 */
[----:B--2--5:R-:W-:Y:S01]  /*128d0*/  FADD R2, R41, R2 ;  /* 0x0000000229027221 */ /* 0x024fe20000000000 */
[----:B---3--:R-:W-:Y:S01]  /*128e0*/  FADD R3, R42, R3 ;  /* 0x000000032a037221 */ /* 0x008fe20000000000 */
[----:B----4-:R-:W-:Y:S01]  /*128f0*/  FADD R4, R43, R4 ;  /* 0x000000042b047221 */ /* 0x010fe20000000000 */
[----:B------:R-:W2:Y:S01]  /*12900*/  LDL.LU R41, [R1+0x628] ;  /* 0x0006280001297983 */ /* 0x000ea20000300800 */
[----:B------:R-:W-:Y:S01]  /*12910*/  FADD R5, R44, R5 ;  /* 0x000000052c057221 */ /* 0x000fe20000000000 */
[----:B------:R-:W-:-:S02]  /*12920*/  FADD R6, R45, R6 ;  /* 0x000000062d067221 */ /* 0x000fc40000000000 */
[----:B------:R-:W3:Y:S01]  /*12930*/  LDL.LU R42, [R1+0x624] ;  /* 0x00062400012a7983 */ /* 0x000ee20000300800 */
[----:B------:R-:W-:-:S03]  /*12940*/  FADD R7, R46, R7 ;  /* 0x000000072e077221 */ /* 0x000fc60000000000 */
[----:B------:R-:W4:Y:S01]  /*12950*/  LDL.LU R43, [R1+0x620] ;  /* 0x00062000012b7983 */ /* 0x000f220000300800 */
[----:B------:R-:W-:-:S03]  /*12960*/  FADD R8, R47, R8 ;  /* 0x000000082f087221 */ /* 0x000fc60000000000 */
[----:B------:R-:W2:Y:S01]  /*12970*/  LDL.LU R44, [R1+0x61c] ;  /* 0x00061c00012c7983 */ /* 0x000ea20000300800 */
[----:B------:R-:W-:-:S03]  /*12980*/  FADD R9, R48, R9 ;  /* 0x0000000930097221 */ /* 0x000fc60000000000 */
        /* <DEDUP_REMOVED lines=133> */
[----:B------:R-:W-:Y:S01]  /*131e0*/  FADD R204, R115, R204 ;  /* 0x000000cc73cc7221 */ /* 0x000fe20000000000 */
[----:B------:R-:W-:Y:S02]  /*131f0*/  FADD R118, R119, R118 ;  /* 0x0000007677767221 */ /* 0x000fe40000000000 */
[----:B------:R-:W2:Y:S01]  /*13200*/  LDL.LU R112, [R1+0x50c] ;  /* 0x00050c0001707983 */ /* 0x000ea20000300800 */
[----:B------:R-:W-:-:S03]  /*13210*/  FADD R205, R116, R205 ;  /* 0x000000cd74cd7221 */ /* 0x000fc60000000000 */
[----:B------:R-:W2:Y:S01]  /*13220*/  LDL.LU R113, [R1+0x508] ;  /* 0x0005080001717983 */ /* 0x000ea20000300800 */
[----:B------:R-:W-:-:S03]  /*13230*/  FADD R0, R117, R0 ;  /* 0x0000000075007221 */ /* 0x000fc60000000000 */
[----:B------:R-:W2:Y:S01]  /*13240*/  LDL.LU R114, [R1+0x504] ;  /* 0x0005040001727983 */ /* 0x000ea20000300800 */
[----:B------:R-:W-:-:S03]  /*13250*/  FADD R208, R149, R208 ;  /* 0x000000d095d07221 */ /* 0x000fc60000000000 */
[----:B------:R-:W2:Y:S04]  /*13260*/  LDL.LU R115, [R1+0x500] ;  /* 0x0005000001737983 */ /* 0x000ea80000300800 */
[----:B------:R-:W2:Y:S01]  /*13270*/  LDL.LU R116, [R1+0x4fc] ;  /* 0x0004fc0001747983 */ /* 0x000ea20000300800 */
[----:B------:R-:W-:Y:S01]  /*13280*/  FADD R207, R150, R207 ;  /* 0x000000cf96cf7221 */ /* 0x000fe20000000000 */
[----:B------:R-:W-:Y:S01]  /*13290*/  FADD R206, R151, R206 ;  /* 0x000000ce97ce7221 */ /* 0x000fe20000000000 */
[----:B------:R-:W-:Y:S01]  /*132a0*/  FADD R237, R120, R237 ;  /* 0x000000ed78ed7221 */ /* 0x000fe20000000000 */
[----:B------:R-:W3:Y:S01]  /*132b0*/  LDL.LU R117, [R1+0x1b8] ;  /* 0x0001b80001757983 */ /* 0x000ee20000300800 */
[----:B------:R-:W-:Y:S01]  /*132c0*/  FADD R236, R121, R236 ;  /* 0x000000ec79ec7221 */ /* 0x000fe20000000000 */
[----:B------:R-:W-:Y:S01]  /*132d0*/  FADD R235, R122, R235 ;  /* 0x000000eb7aeb7221 */ /* 0x000fe20000000000 */
[----:B------:R-:W-:Y:S01]  /*132e0*/  FADD R234, R123, R234 ;  /* 0x000000ea7bea7221 */ /* 0x000fe20000000000 */
[----:B------:R-:W3:Y:S01]  /*132f0*/  LDL.LU R149, [R1+0x208] ;  /* 0x0002080001957983 */ /* 0x000ee20000300800 */
[----:B------:R-:W-:Y:S01]  /*13300*/  FADD R233, R124, R233 ;  /* 0x000000e97ce97221 */ /* 0x000fe20000000000 */
[----:B------:R-:W-:Y:S01]  /*13310*/  FADD R232, R125, R232 ;  /* 0x000000e87de87221 */ /* 0x000fe20000000000 */
[----:B------:R-:W-:Y:S01]  /*13320*/  FADD R231, R126, R231 ;  /* 0x000000e77ee77221 */ /* 0x000fe20000000000 */
[----:B------:R0:W-:Y:S01]  /*13330*/  STL [R1+0x200], R118 ;  /* 0x0002007601007387 */ /* 0x0001e20000100800 */
[----:B------:R-:W-:Y:S01]  /*13340*/  FADD R230, R127, R230 ;  /* 0x000000e67fe67221 */ /* 0x000fe20000000000 */
        /* <DEDUP_REMOVED lines=8> */
[----:B0-----:R-:W4:Y:S01]  /*133d0*/  LDL.LU R118, [R1+0x1bc] ;  /* 0x0001bc0001767983 */ /* 0x001f220000300800 */
[----:B------:R-:W-:Y:S01]  /*133e0*/  FADD R215, R142, R215 ;  /* 0x000000d78ed77221 */ /* 0x000fe20000000000 */
[----:B------:R-:W-:Y:S01]  /*133f0*/  FADD R224, R133, R224 ;  /* 0x000000e085e07221 */ /* 0x000fe20000000000 */
[----:B------:R-:W-:Y:S01]  /*13400*/  FADD R214, R143, R214 ;  /* 0x000000d68fd67221 */ /* 0x000fe20000000000 */
[----:B------:R0:W-:Y:S01]  /*13410*/  STL [R1+0x204], R0 ;  /* 0x0002040001007387 */ /* 0x0001e20000100800 */
[----:B------:R-:W-:Y:S01]  /*13420*/  FADD R223, R134, R223 ;  /* 0x000000df86df7221 */ /* 0x000fe20000000000 */
[----:B------:R-:W-:Y:S01]  /*13430*/  FADD R213, R144, R213 ;  /* 0x000000d590d57221 */ /* 0x000fe20000000000 */
[----:B------:R-:W-:Y:S01]  /*13440*/  FADD R222, R135, R222 ;  /* 0x000000de87de7221 */ /* 0x000fe20000000000 */
[----:B------:R-:W4:Y:S01]  /*13450*/  LDL.LU R150, [R1+0x20c] ;  /* 0x00020c0001967983 */ /* 0x000f220000300800 */
[----:B------:R-:W-:Y:S01]  /*13460*/  FADD R212, R145, R212 ;  /* 0x000000d491d47221 */ /* 0x000fe20000000000 */
[----:B------:R-:W-:Y:S01]  /*13470*/  FADD R221, R136, R221 ;  /* 0x000000dd88dd7221 */ /* 0x000fe20000000000 */
[----:B------:R-:W-:Y:S01]  /*13480*/  FADD R211, R146, R211 ;  /* 0x000000d392d37221 */ /* 0x000fe20000000000 */
[----:B------:R-:W2:Y:S01]  /*13490*/  LDL.LU R119, [R1+0x1c0] ;  /* 0x0001c00001777983 */ /* 0x000ea20000300800 */
[----:B------:R-:W-:Y:S01]  /*134a0*/  FADD R220, R137, R220 ;  /* 0x000000dc89dc7221 */ /* 0x000fe20000000000 */
[----:B------:R-:W-:Y:S01]  /*134b0*/  FADD R210, R147, R210 ;  /* 0x000000d293d27221 */ /* 0x000fe20000000000 */
[----:B------:R-:W-:Y:S01]  /*134c0*/  FADD R219, R138, R219 ;  /* 0x000000db8adb7221 */ /* 0x000fe20000000000 */
[----:B------:R-:W2:Y:S01]  /*134d0*/  LDL.LU R151, [R1+0x210] ;  /* 0x0002100001977983 */ /* 0x000ea20000300800 */
[----:B------:R-:W-:-:S03]  /*134e0*/  FADD R209, R148, R209 ;  /* 0x000000d194d17221 */ /* 0x000fc60000000000 */
[----:B------:R-:W2:Y:S04]  /*134f0*/  LDL.LU R120, [R1+0x1c4] ;  /* 0x0001c40001787983 */ /* 0x000ea80000300800 */
[----:B0-----:R-:W2:Y:S04]  /*13500*/  LDL.LU R0, [R1+0x214] ;  /* 0x0002140001007983 */ /* 0x001ea80000300800 */
        /* <DEDUP_REMOVED lines=28> */
[----:B---3--:R-:W-:-:S03]  /*136d0*/  FADD R149, R117, R149 ;  /* 0x0000009575957221 */ /* 0x008fc60000000000 */
[----:B------:R-:W3:Y:S04]  /*136e0*/  LDL.LU R117, [R1+0x4f8] ;  /* 0x0004f80001757983 */ /* 0x000ee80000300800 */
[----:B------:R0:W-:Y:S04]  /*136f0*/  STL [R1+0x208], R149 ;  /* 0x0002089501007387 */ /* 0x0001e80000100800 */
[----:B0-----:R-:W3:Y:S01]  /*13700*/  LDL.LU R149, [R1+0x250] ;  /* 0x0002500001957983 */ /* 0x001ee20000300800 */
[----:B----4-:R-:W-:-:S03]  /*13710*/  FADD R150, R118, R150 ;  /* 0x0000009676967221 */ /* 0x010fc60000000000 */
[----:B------:R-:W4:Y:S04]  /*13720*/  LDL.LU R118, [R1+0x4f4] ;  /* 0x0004f40001767983 */ /* 0x000f280000300800 */
[----:B------:R0:W-:Y:S01]  /*13730*/  STL [R1+0x20c], R150 ;  /* 0x00020c9601007387 */ /* 0x0001e20000100800 */
[----:B--2---:R-:W-:-:S03]  /*13740*/  FADD R151, R119, R151 ;  /* 0x0000009777977221 */ /* 0x004fc60000000000 */
[----:B0-----:R-:W2:Y:S04]  /*13750*/  LDL.LU R150, [R1+0x254] ;  /* 0x0002540001967983 */ /* 0x001ea80000300800 */
[----:B------:R-:W4:Y:S04]  /*13760*/  LDL.LU R119, [R1+0x4f0] ;  /* 0x0004f00001777983 */ /* 0x000f280000300800 */
[----:B------:R0:W-:Y:S04]  /*13770*/  STL [R1+0x210], R151 ;  /* 0x0002109701007387 */ /* 0x0001e80000100800 */
[----:B0-----:R-:W4:Y:S01]  /*13780*/  LDL.LU R151, [R1+0x258] ;  /* 0x0002580001977983 */ /* 0x001f220000300800 */
[----:B------:R-:W-:Y:S01]  /*13790*/  FADD R0, R120, R0 ;  /* 0x0000000078007221 */ /* 0x000fe20000000000 */
[----:B------:R-:W-:-:S02]  /*137a0*/  FADD R122, R121, R122 ;  /* 0x0000007a797a7221 */ /* 0x000fc40000000000 */
[----:B------:R-:W4:Y:S01]  /*137b0*/  LDL.LU R120, [R1+0x4ec] ;  /* 0x0004ec0001787983 */ /* 0x000f220000300800 */
[----:B------:R-:W-:-:S03]  /*137c0*/  FADD R124, R123, R124 ;  /* 0x0000007c7b7c7221 */ /* 0x000fc60000000000 */
[----:B------:R0:W-:Y:S01]  /*137d0*/  STL [R1+0x214], R0 ;  /* 0x0002140001007387 */ /* 0x0001e20000100800 */
[----:B------:R-:W-:-:S03]  /*137e0*/  FADD R126, R125, R126 ;  /* 0x0000007e7d7e7221 */ /* 0x000fc60000000000 */
[----:B0-----:R-:W4:Y:S04]  /*137f0*/  LDL.LU R0, [R1+0x25c] ;  /* 0x00025c0001007983 */ /* 0x001f280000300800 */
[----:B------:R-:W4:Y:S04]  /*13800*/  LDL.LU R121, [R1+0x4e8] ;  /* 0x0004e80001797983 */ /* 0x000f280000300800 */
[----:B------:R0:W-:Y:S01]  /*13810*/  STL [R1+0x218], R122 ;  /* 0x0002187a01007387 */ /* 0x0001e20000100800 */
[----:B------:R-:W-:Y:S01]  /*13820*/  FADD R128, R127, R128 ;  /* 0x000000807f807221 */ /* 0x000fe20000000000 */
[----:B------:R-:W-:-:S02]  /*13830*/  FADD R139, R129, R139 ;  /* 0x0000008b818b7221 */ /* 0x000fc40000000000 */
[----:B0-----:R-:W4:Y:S04]  /*13840*/  LDL.LU R122, [R1+0x4e4] ;  /* 0x0004e400017a7983 */ /* 0x001f280000300800 */
[----:B------:R-:W4:Y:S04]  /*13850*/  LDL.LU R123, [R1+0x4e0] ;  /* 0x0004e000017b7983 */ /* 0x000f280000300800 */
[----:B------:R0:W-:Y:S01]  /*13860*/  STL [R1+0x21c], R124 ;  /* 0x00021c7c01007387 */ /* 0x0001e20000100800 */
[----:B------:R-:W-:-:S03]  /*13870*/  FADD R140, R130, R140 ;  /* 0x0000008c828c7221 */ /* 0x000fc60000000000 */
        /* <DEDUP_REMOVED lines=34> */
[----:B------:R0:W-:Y:S04]  /*13aa0*/  STL [R1+0x240], R145 ;  /* 0x0002409101007387 */ /* 0x0001e80000100800 */
[----:B0-----:R-:W4:Y:S04]  /*13ab0*/  LDL.LU R145, [R1+0x278] ;  /* 0x0002780001917983 */ /* 0x001f280000300800 */
[----:B------:R-:W4:Y:S04]  /*13ac0*/  LDL.LU R136, [R1+0x4ac] ;  /* 0x0004ac0001887983 */ /* 0x000f280000300800 */
[----:B------:R0:W-:Y:S04]  /*13ad0*/  STL [R1+0x244], R146 ;  /* 0x0002449201007387 */ /* 0x0001e80000100800 */
[----:B0-----:R-:W4:Y:S04]  /*13ae0*/  LDL.LU R146, [R1+0x27c] ;  /* 0x00027c0001927983 */ /* 0x001f280000300800 */
[----:B------:R-:W4:Y:S04]  /*13af0*/  LDL.LU R137, [R1+0x4a8] ;  /* 0x0004a80001897983 */ /* 0x000f280000300800 */
[----:B------:R0:W-:Y:S04]  /*13b00*/  STL [R1+0x248], R147 ;  /* 0x0002489301007387 */ /* 0x0001e80000100800 */
[----:B0-----:R-:W4:Y:S04]  /*13b10*/  LDL.LU R147, [R1+0x280] ;  /* 0x0002800001937983 */ /* 0x001f280000300800 */
[----:B------:R-:W4:Y:S01]  /*13b20*/  LDL.LU R138, [R1+0x4a4] ;  /* 0x0004a400018a7983 */ /* 0x000f220000300800 */
[----:B---3--:R-:W-:-:S03]  /*13b30*/  FADD R149, R24, R149 ;  /* 0x0000009518957221 */ /* 0x008fc60000000000 */
[----:B------:R0:W-:Y:S04]  /*13b40*/  STL [R1+0x24c], R148 ;  /* 0x00024c9401007387 */ /* 0x0001e80000100800 */
[----:B0-----:R-:W3:Y:S04]  /*13b50*/  LDL.LU R148, [R1+0x284] ;  /* 0x0002840001947983 */ /* 0x001ee80000300800 */
[----:B------:R0:W-:Y:S01]  /*13b60*/  STL [R1+0x250], R149 ;  /* 0x0002509501007387 */ /* 0x0001e20000100800 */
[----:B--2---:R-:W-:-:S03]  /*13b70*/  FADD R150, R25, R150 ;  /* 0x0000009619967221 */ /* 0x004fc60000000000 */
[----:B0-----:R-:W2:Y:S04]  /*13b80*/  LDL.LU R149, [R1+0x288] ;  /* 0x0002880001957983 */ /* 0x001ea80000300800 */
[----:B------:R0:W-:Y:S04]  /*13b90*/  STL [R1+0x254], R150 ;  /* 0x0002549601007387 */ /* 0x0001e80000100800 */
[----:B0-----:R-:W2:Y:S01]  /*13ba0*/  LDL.LU R150, [R1+0x28c] ;  /* 0x00028c0001967983 */ /* 0x001ea20000300800 */
[----:B----4-:R-:W-:-:S05]  /*13bb0*/  FADD R151, R26, R151 ;  /* 0x000000971a977221 */ /* 0x010fca0000000000 */
[----:B------:R0:W-:Y:S04]  /*13bc0*/  STL [R1+0x258], R151 ;  /* 0x0002589701007387 */ /* 0x0001e80000100800 */
[----:B0-----:R-:W4:Y:S01]  /*13bd0*/  LDL.LU R151, [R1+0x290] ;  /* 0x0002900001977983 */ /* 0x001f220000300800 */
[----:B------:R-:W-:-:S03]  /*13be0*/  FADD R0, R27, R0 ;  /* 0x000000001b007221 */ /* 0x000fc60000000000 */
[----:B------:R-:W4:Y:S04]  /*13bf0*/  LDL.LU R27, [R1+0x2c8] ;  /* 0x0002c800011b7983 */ /* 0x000f280000300800 */
[----:B------:R-:W4:Y:S04]  /*13c00*/  LDL.LU R26, [R1+0x2cc] ;  /* 0x0002cc00011a7983 */ /* 0x000f280000300800 */
[----:B------:R-:W4:Y:S04]  /*13c10*/  LDL.LU R25, [R1+0x2d0] ;  /* 0x0002d00001197983 */ /* 0x000f280000300800 */
[----:B------:R0:W-:Y:S04]  /*13c20*/  STL [R1+0x25c], R0 ;  /* 0x00025c0001007387 */ /* 0x0001e80000100800 */
[----:B------:R-:W4:Y:S04]  /*13c30*/  LDL.LU R24, [R1+0x2d4] ;  /* 0x0002d40001187983 */ /* 0x000f280000300800 */
[----:B0-----:R-:W4:Y:S01]  /*13c40*/  LDL.LU R0, [R1+0x2d8] ;  /* 0x0002d80001007983 */ /* 0x001f220000300800 */
[----:B------:R-:W-:-:S05]  /*13c50*/  FADD R139, R28, R139 ;  /* 0x0000008b1c8b7221 */ /* 0x000fca0000000000 */
[----:B------:R0:W-:Y:S04]  /*13c60*/  STL [R1+0x260], R139 ;  /* 0x0002608b01007387 */ /* 0x0001e80000100800 */
[----:B0-----:R-:W4:Y:S01]  /*13c70*/  LDL.LU R139, [R1+0x4a0] ;  /* 0x0004a000018b7983 */ /* 0x001f220000300800 */
[----:B------:R-:W-:-:S03]  /*13c80*/  FADD R140, R29, R140 ;  /* 0x0000008c1d8c7221 */ /* 0x000fc60000000000 */
[----:B------:R-:W4:Y:S04]  /*13c90*/  LDL.LU R28, [R1+0x2c4] ;  /* 0x0002c400011c7983 */ /* 0x000f280000300800 */
        /* <DEDUP_REMOVED lines=30> */
[----:B---3--:R-:W-:-:S03]  /*13e80*/  FADD R148, R37, R148 ;  /* 0x0000009425947221 */ /* 0x008fc60000000000 */
[----:B------:R-:W3:Y:S04]  /*13e90*/  LDL.LU R36, [R1+0x2a4] ;  /* 0x0002a40001247983 */ /* 0x000ee80000300800 */
[----:B------:R0:W-:Y:S01]  /*13ea0*/  STL [R1+0x284], R148 ;  /* 0x0002849401007387 */ /* 0x0001e20000100800 */
[----:B--2---:R-:W-:-:S03]  /*13eb0*/  FADD R149, R38, R149 ;  /* 0x0000009526957221 */ /* 0x004fc60000000000 */
[----:B0-----:R-:W2:Y:S04]  /*13ec0*/  LDL.LU R148, [R1+0x47c] ;  /* 0x00047c0001947983 */ /* 0x001ea80000300800 */
[----:B------:R-:W2:Y:S04]  /*13ed0*/  LDL.LU R37, [R1+0x2a0] ;  /* 0x0002a00001257983 */ /* 0x000ea80000300800 */
[----:B------:R0:W-:Y:S01]  /*13ee0*/  STL [R1+0x288], R149 ;  /* 0x0002889501007387 */ /* 0x0001e20000100800 */
[----:B------:R-:W-:-:S03]  /*13ef0*/  FADD R150, R39, R150 ;  /* 0x0000009627967221 */ /* 0x000fc60000000000 */
[----:B0-----:R-:W2:Y:S04]  /*13f00*/  LDL.LU R149, [R1+0x478] ;  /* 0x0004780001957983 */ /* 0x001ea80000300800 */
[----:B------:R-:W2:Y:S04]  /*13f10*/  LDL.LU R38, [R1+0x29c] ;  /* 0x00029c0001267983 */ /* 0x000ea80000300800 */
[----:B------:R0:W-:Y:S01]  /*13f20*/  STL [R1+0x28c], R150 ;  /* 0x00028c9601007387 */ /* 0x0001e20000100800 */
[----:B----4-:R-:W-:-:S03]  /*13f30*/  FADD R151, R40, R151 ;  /* 0x0000009728977221 */ /* 0x010fc60000000000 */
[----:B0-----:R-:W4:Y:S04]  /*13f40*/  LDL.LU R150, [R1+0x474] ;  /* 0x0004740001967983 */ /* 0x001f280000300800 */
[----:B------:R-:W4:Y:S04]  /*13f50*/  LDL.LU R39, [R1+0x298] ;  /* 0x0002980001277983 */ /* 0x000f280000300800 */
[----:B------:R0:W-:Y:S04]  /*13f60*/  STL [R1+0x290], R151 ;  /* 0x0002909701007387 */ /* 0x0001e80000100800 */
[----:B0-----:R-:W4:Y:S04]  /*13f70*/  LDL.LU R151, [R1+0x470] ;  /* 0x0004700001977983 */ /* 0x001f280000300800 */
[----:B------:R-:W4:Y:S01]  /*13f80*/  LDL.LU R40, [R1+0x294] ;  /* 0x0002940001287983 */ /* 0x000f220000300800 */
        /* <DEDUP_REMOVED lines=13> */
[----:B---3--:R-:W-:Y:S01]  /*14060*/  FADD R36, R45, R36 ;  /* 0x000000242d247221 */ /* 0x008fe20000000000 */
[----:B--2---:R-:W-:Y:S01]  /*14070*/  FADD R37, R44, R37 ;  /* 0x000000252c257221 */ /* 0x004fe20000000000 */
[----:B------:R-:W-:Y:S01]  /*14080*/  FADD R38, R43, R38 ;  /* 0x000000262b267221 */ /* 0x000fe20000000000 */
[----:B----4-:R-:W-:Y:S01]  /*14090*/  FADD R39, R42, R39 ;  /* 0x000000272a277221 */ /* 0x010fe20000000000 */
[----:B------:R-:W-:-:S05]  /*140a0*/  FADD R40, R41, R40 ;  /* 0x0000002829287221 */ /* 0x000fca0000000000 */
[----:B------:R0:W-:Y:S04]  /*140b0*/  STL [R1+0x294], R40 ;  /* 0x0002942801007387 */ /* 0x0001e80000100800 */
        /* <DEDUP_REMOVED lines=14> */
[----:B------:R-:W4:Y:S04]  /*141a0*/  LDL.LU R53, [R1+0x2dc] ;  /* 0x0002dc0001357983 */ /* 0x000f280000300800 */
[----:B------:R1:W-:Y:S04]  /*141b0*/  STL [R1+0x2d0], R25 ;  /* 0x0002d01901007387 */ /* 0x0003e80000100800 */
[----:B------:R-:W4:Y:S04]  /*141c0*/  LDL.LU R52, [R1+0x2e0] ;  /* 0x0002e00001347983 */ /* 0x000f280000300800 */
[----:B------:R1:W-:Y:S04]  /*141d0*/  STL [R1+0x2d4], R24 ;  /* 0x0002d41801007387 */ /* 0x0003e80000100800 */
        /* <DEDUP_REMOVED lines=13> */
[----:B--2---:R-:W2:Y:S04]  /*142b0*/  LDL.LU R39, [R1+0x314] ;  /* 0x0003140001277983 */ /* 0x004ea80000300800 */
[----:B---3--:R-:W3:Y:S04]  /*142c0*/  LDL.LU R38, [R1+0x318] ;  /* 0x0003180001267983 */ /* 0x008ee80000300800 */
[----:B----4-:R-:W4:Y:S04]  /*142d0*/  LDL.LU R37, [R1+0x31c] ;  /* 0x00031c0001257983 */ /* 0x010f280000300800 */
[----:B-1----:R-:W4:Y:S04]  /*142e0*/  LDL.LU R36, [R1+0x320] ;  /* 0x0003200001247983 */ /* 0x002f280000300800 */
        /* <DEDUP_REMOVED lines=12> */
[----:B------:R-:W4:Y:S01]  /*143b0*/  LDL.LU R0, [R1+0x354] ;  /* 0x0003540001007983 */ /* 0x000f220000300800 */
[----:B------:R-:W-:Y:S01]  /*143c0*/  FADD R53, R59, R53 ;  /* 0x000000353b357221 */ /* 0x000fe20000000000 */
        /* <DEDUP_REMOVED lines=74> */
[----:B--2---:R-:W2:Y:S04]  /*14870*/  LDL.LU R40, [R1+0x38c] ;  /* 0x00038c0001287983 */ /* 0x004ea80000300800 */
        /* <DEDUP_REMOVED lines=167> */
[----:B------:R-:W-:Y:S01]  /*152f0*/  FADD R24, R150, R24 ;  /* 0x0000001896187221 */ /* 0x000fe20000000000 */
[----:B------:R-:W-:-:S05]  /*15300*/  FADD R0, R0, R151 ;  /* 0x0000009700007221 */ /* 0x000fca0000000000 */
[----:B------:R0:W-:Y:S04]  /*15310*/  STL [R1+0x44c], R0 ;  /* 0x00044c0001007387 */ /* 0x0001e80000100800 */
[----:B------:R0:W-:Y:S04]  /*15320*/  STL [R1+0x444], R25 ;  /* 0x0004441901007387 */ /* 0x0001e80000100800 */
[----:B------:R0:W-:Y:S02]  /*15330*/  STL [R1+0x448], R24 ;  /* 0x0004481801007387 */ /* 0x0001e40000100800 */
.L_x_32:
[----:B0-----:R-:W0:Y:S02]  /*15340*/  LDC R0, c[0x0][0x28c] ;  /* 0x0000a300ff007b82 */ /* 0x001e240000000800 */
[----:B0-----:R-:W-:-:S13]  /*15350*/  ISETP.GE.AND P0, PT, R0, 0x1, PT ;  /* 0x000000010000780c */ /* 0x001fda0003f06270 */
[----:B------:R-:W-:Y:S05]  /*15360*/  @!P0 BRA `(.L_x_33) ;  /* 0x0000000000648947 */ /* 0x000fea0003800000 */
[----:B------:R-:W-:-:S06]  /*15370*/  UISETP.NE.AND UP0, UPT, UR22, 0x3, UPT ;  /* 0x000000031600788c */ /* 0x000fcc000bf05270 */
[----:B------:R-:W-:-:S13]  /*15380*/  PLOP3.LUT P0, PT, PT, PT, UP0, 0x80, 0x0 ;  /* 0x000000000000781c */ /* 0x000fda0003f0f008 */
[----:B------:R-:W-:Y:S05]  /*15390*/  @!P0 BRA `(.L_x_34) ;  /* 0x0000000000048947 */ /* 0x000fea0003800000 */
[----:B------:R-:W-:Y:S01]  /*153a0*/  BPT.TRAP 0x1 ;  /* 0x000000040000795c */ /* 0x000fe20000300000 */
.L_x_34:
[----:B------:R-:W2:Y:S01]  /*153b0*/  LDL R0, [R1+0x450] ;  /* 0x0004500001007983 */ /* 0x000ea20000100800 */
[----:B------:R-:W-:Y:S01]  /*153c0*/  BSSY B0, `(.L_x_35) ;  /* 0x000000f000007945 */ /* 0x000fe20003800000 */
[----:B--2---:R-:W-:-:S13]  /*153d0*/  ISETP.NE.AND P0, PT, R0, RZ, PT ;  /* 0x000000ff0000720c */ /* 0x004fda0003f05270 */
[----:B------:R-:W-:Y:S05]  /*153e0*/  @!P0 BRA `(.L_x_36) ;  /* 0x0000000000308947 */ /* 0x000fea0003800000 */
[----:B------:R-:W2:Y:S01]  /*153f0*/  LDL R24, [R1+0x454] ;  /* 0x0004540001187983 */ /* 0x000ea20000100800 */
[----:B------:R-:W-:-:S04]  /*15400*/  UISETP.LT.AND UP0, UPT, UR10, 0x1, UPT ;  /* 0x000000010a00788c */ /* 0x000fc8000bf01270 */
[----:B------:R-:W-:-:S04]  /*15410*/  USEL UR8, UR10, 0x1, UP0 ;  /* 0x000000010a087887 */ /* 0x000fc80008000000 */
[----:B------:R-:W-:-:S04]  /*15420*/  UIADD3 UR8, UR5, UR10, -UR8 ;  /* 0x0000000a05087290 */ /* 0x000fc8000fffe808 */
[----:B------:R-:W-:-:S04]  /*15430*/  UIMAD.WIDE.U32 UR6, UR8, -0x33333333, URZ ;  /* 0xcccccccd080678a5 */ /* 0x000fc8000f8e003f */
[----:B------:R-:W-:-:S04]  /*15440*/  USHF.R.U32.HI UR6, URZ, 0x2, UR7 ;  /* 0x000000023f067899 */ /* 0x000fc80008011607 */
[----:B------:R-:W-:-:S04]  /*15450*/  UIMAD UR8, UR6, -0x5, UR8 ;  /* 0xfffffffb060878a4 */ /* 0x000fc8000f8e0208 */
[----:B------:R-:W-:-:S04]  /*15460*/  ULEA UR8, UR8, UR12, 0x3 ;  /* 0x0000000c08087291 */ /* 0x000fc8000f8e183f */
[----:B------:R-:W-:-:S06]  /*15470*/  UIADD3 UR8, UR8, 0x28, URZ ;  /* 0x0000002808087890 */ /* 0x000fcc000fffe03f */
[----:B------:R-:W-:-:S05]  /*15480*/  IMAD.U32 R0, RZ, RZ, UR8 ;  /* 0x00000008ff007e24 */ /* 0x000fca000f8e00ff */
[----:B--2---:R-:W-:-:S04]  /*15490*/  PRMT R0, R24, 0x654, R0 ;  /* 0x0000065418007816 */ /* 0x004fc80000000000 */
[----:B------:R0:W-:Y:S03]  /*154a0*/  SYNCS.ARRIVE.TRANS64.RED.A1T0 RZ, [R0+URZ], RZ ;  /* 0x000000ff00ff79a7 */ /* 0x0001e6000810043f */
.L_x_36:
[----:B------:R-:W-:Y:S05]  /*154b0*/  BSYNC B0 ;  /* 0x0000000000007941 */ /* 0x000fea0003800000 */
.L_x_35:
[----:B------:R-:W-:-:S06]  /*154c0*/  UISETP.GT.U32.AND UP0, UPT, UR13, 0x1, UPT ;  /* 0x000000010d00788c */ /* 0x000fcc000bf04070 */
[----:B------:R-:W-:-:S13]  /*154d0*/  PLOP3.LUT P0, PT, PT, PT, UP0, 0x80, 0x0 ;  /* 0x000000000000781c */ /* 0x000fda0003f0f008 */
[----:B------:R-:W-:Y:S05]  /*154e0*/  @P0 BRA `(.L_x_33) ;  /* 0x0000000000040947 */ /* 0x000fea0003800000 */
[----:B------:R-:W-:Y:S01]  /*154f0*/  BPT.TRAP 0x1 ;  /* 0x000000040000795c */ /* 0x000fe20000300000 */
.L_x_33:
[----:B------:R-:W2:Y:S01]  /*15500*/  LDL.LU R28, [R1+0x464] ;  /* 0x00046400011c7983 */ /* 0x000ea20000300800 */
[----:B------:R-:W3:Y:S01]  /*15510*/  LDC R25, c[0x0][0x288] ;  /* 0x0000a200ff197b82 */ /* 0x000ee20000000800 */
[----:B------:R-:W4:Y:S01]  /*15520*/  S2R R27, SR_TID.X ;  /* 0x00000000001b7919 */ /* 0x000f220000002100 */
[----:B------:R-:W-:Y:S01]  /*15530*/  UIADD3 UR8, UR10, UR5, URZ ;  /* 0x000000050a087290 */ /* 0x000fe2000fffe03f */
[----:B------:R-:W-:Y:S01]  /*15540*/  ULDC UR6, c[0x0][0x284] ;  /* 0x0000a10000067ab9 */ /* 0x000fe20000000800 */
[----:B------:R-:W0:Y:S01]  /*15550*/  LDL.LU R26, [R1+0x460] ;  /* 0x00046000011a7983 */ /* 0x000e220000300800 */
[----:B------:R-:W-:Y:S01]  /*15560*/  USHF.R.S32.HI UR11, URZ, 0x1f, UR9 ;  /* 0x0000001f3f0b7899 */ /* 0x000fe20008011409 */
[----:B------:R-:W-:Y:S01]  /*15570*/  IMAD.MOV.U32 R41, RZ, RZ, -0x1 ;  /* 0xffffffffff297424 */ /* 0x000fe200078e00ff */
[----:B------:R-:W-:Y:S01]  /*15580*/  UISETP.GT.U32.AND UP0, UPT, UR8, 0x4, UPT ;  /* 0x000000040800788c */ /* 0x000fe2000bf04070 */
[----:B------:R-:W-:Y:S01]  /*15590*/  ULDC.64 UR16, c[0x0][0x5d0] ;  /* 0x0001740000107ab9 */ /* 0x000fe20000000a00 */
[----:B------:R-:W-:-:S02]  /*155a0*/  UISETP.GE.U32.AND UP1, UPT, UR10, 0x5, UPT ;  /* 0x000000050a00788c */ /* 0x000fc4000bf26070 */
[----:B------:R-:W-:Y:S02]  /*155b0*/  UIMAD UR5, UR11, UR16, URZ ;  /* 0x000000100b0572a4 */ /* 0x000fe4000f8e023f */
[----:B------:R-:W-:Y:S01]  /*155c0*/  UISETP.LT.U32.AND UP0, UPT, UR10, 0x5, UP0 ;  /* 0x000000050a00788c */ /* 0x000fe20008701070 */
[C---:B----4-:R-:W-:Y:S01]  /*155d0*/  LOP3.LUT R24, R27.reuse, 0x3, RZ, 0xc0, !PT ;  /* 0x000000031b187812 */ /* 0x050fe200078ec0ff */
[----:B------:R-:W-:Y:S01]  /*155e0*/  IMAD.SHL.U32 R32, R27, 0x2, RZ ;  /* 0x000000021b207824 */ /* 0x000fe200078e00ff */
[----:B------:R-:W-:-:S03]  /*155f0*/  SHF.R.U32.HI R34, RZ, 0x7, R27 ;  /* 0x00000007ff227819 */ /* 0x000fc6000001161b */
[----:B---3--:R-:W-:Y:S01]  /*15600*/  IMAD R24, R24, -0x2, R25 ;  /* 0xfffffffe18187824 */ /* 0x008fe200078e0219 */
[----:B------:R-:W-:Y:S02]  /*15610*/  LOP3.LUT R34, R34, 0x1, RZ, 0xc0, !PT ;  /* 0x0000000122227812 */ /* 0x000fe400078ec0ff */
[----:B------:R-:W-:-:S03]  /*15620*/  LOP3.LUT R32, R32, 0x6, RZ, 0xc0, !PT ;  /* 0x0000000620207812 */ /* 0x000fc600078ec0ff */
[----:B------:R-:W-:Y:S02]  /*15630*/  IMAD.SHL.U32 R35, R34, 0x40, RZ ;  /* 0x0000004022237824 */ /* 0x000fe400078e00ff */
[----:B--2---:R-:W-:-:S04]  /*15640*/  IMAD.WIDE R36, R28, 0x100, RZ ;  /* 0x000001001c247825 */ /* 0x004fc800078e02ff */
[----:B0-----:R-:W-:Y:S01]  /*15650*/  IMAD.SHL.U32 R0, R26, 0x100, RZ ;  /* 0x000001001a007824 */ /* 0x001fe200078e00ff */
[----:B------:R-:W-:Y:S01]  /*15660*/  PRMT R32, R32, 0x6540, R26 ;  /* 0x0000654020207816 */ /* 0x000fe2000000001a */
[----:B------:R-:W-:-:S03]  /*15670*/  IMAD.U32 R26, RZ, RZ, UR16 ;  /* 0x00000010ff1a7e24 */ /* 0x000fc6000f8e00ff */
[----:B------:R-:W-:Y:S01]  /*15680*/  ISETP.GE.AND P0, PT, R0, R25, PT ;  /* 0x000000190000720c */ /* 0x000fe20003f06270 */
[----:B------:R-:W-:Y:S01]  /*15690*/  IMAD.IADD R0, R24, 0x1, -R0 ;  /* 0x0000000118007824 */ /* 0x000fe200078e0a00 */
[----:B------:R-:W-:Y:S02]  /*156a0*/  SHF.R.U32.HI R24, RZ, 0x2, R27 ;  /* 0x00000002ff187819 */ /* 0x000fe4000001161b */
[----:B------:R-:W-:Y:S02]  /*156b0*/  LOP3.LUT R25, R27, 0x60, RZ, 0xc0, !PT ;  /* 0x000000601b197812 */ /* 0x000fe400078ec0ff */
[----:B------:R-:W-:Y:S02]  /*156c0*/  LOP3.LUT R24, R24, 0x7, RZ, 0xc0, !PT ;  /* 0x0000000718187812 */ /* 0x000fe400078ec0ff */
[----:B------:R-:W-:Y:S02]  /*156d0*/  SHF.R.U32.HI R25, RZ, 0x1, R25 ;  /* 0x00000001ff197819 */ /* 0x000fe40000011619 */
[----:B------:R-:W-:-:S02]  /*156e0*/  LOP3.LUT R35, R35, 0x40, R24, 0xe2, !PT ;  /* 0x0000004023237812 */ /* 0x000fc400078ee218 */
[----:B------:R-:W-:Y:S02]  /*156f0*/  IADD3 R24, RZ, -R25, -R24 ;  /* 0x80000019ff187210 */ /* 0x000fe40007ffe818 */
[----:B------:R-:W-:Y:S02]  /*15700*/  SHF.R.S32.HI R33, RZ, 0x1f, R32 ;  /* 0x0000001fff217819 */ /* 0x000fe40000011420 */
[----:B------:R-:W-:Y:S01]  /*15710*/  LOP3.LUT R35, R36, R35, R25, 0xfe, !PT ;  /* 0x0000002324237212 */ /* 0x000fe200078efe19 */
[----:B------:R-:W-:Y:S02]  /*15720*/  IMAD R34, R34, -0x40, R24 ;  /* 0xffffffc022227824 */ /* 0x000fe400078e0218 */
[----:B------:R-:W-:Y:S02]  /*15730*/  IMAD.SHL.U32 R24, R28, 0x100, RZ ;  /* 0x000001001c187824 */ /* 0x000fe400078e00ff */
[----:B------:R-:W-:-:S03]  /*15740*/  IMAD.WIDE.U32 R26, R26, UR9, R32 ;  /* 0x000000091a1a7c25 */ /* 0x000fc6000f8e0020 */
[C---:B------:R-:W-:Y:S02]  /*15750*/  IADD3 R34, -R24.reuse, UR6, R34 ;  /* 0x0000000618227c10 */ /* 0x040fe4000fffe122 */
[----:B------:R-:W-:Y:S01]  /*15760*/  ISETP.GE.OR P0, PT, R24, UR6, P0 ;  /* 0x0000000618007c0c */ /* 0x000fe20008706670 */
[----:B------:R-:W-:-:S04]  /*15770*/  UIMAD.WIDE.U32 UR6, UR8, -0x33333333, URZ ;  /* 0xcccccccd080678a5 */ /* 0x000fc8000f8e003f */
[----:B------:R-:W-:Y:S02]  /*15780*/  USHF.R.U32.HI UR6, URZ, 0x2, UR7 ;  /* 0x000000023f067899 */ /* 0x000fe40008011607 */
[----:B------:R-:W-:Y:S02]  /*15790*/  UIMAD UR7, UR9, UR17, UR5 ;  /* 0x00000011090772a4 */ /* 0x000fe4000f8e0205 */
[----:B------:R-:W-:-:S04]  /*157a0*/  USEL UR5, URZ, 0x1, !UP0 ;  /* 0x000000013f057887 */ /* 0x000fc8000c000000 */
[----:B------:R-:W-:Y:S01]  /*157b0*/  ULOP3.LUT UR4, UR4, UR5, URZ, 0x3c, !UPT ;  /* 0x0000000504047292 */ /* 0x000fe2000f8e3c3f */
[----:B------:R-:W-:Y:S01]  /*157c0*/  VIADD R27, R27, UR7 ;  /* 0x000000071b1b7c36 */ /* 0x000fe20008000000 */
[----:B------:R-:W-:Y:S02]  /*157d0*/  UIMAD UR5, UR6, -0x5, UR8 ;  /* 0xfffffffb060578a4 */ /* 0x000fe4000f8e0208 */
[----:B------:R-:W-:Y:S01]  /*157e0*/  @UP1 ULOP3.LUT UR4, UR4, 0x1, UR6, 0x78, !UPT ;  /* 0x0000000104041892 */ /* 0x000fe2000f8e7806 */
[----:B------:R-:W-:Y:S11]  /*157f0*/  @P0 BRA `(.L_x_37) ;  /* 0x0000012400ac0947 */ /* 0x000ff60003800000 */
[----:B------:R-:W0:Y:S01]  /*15800*/  LDC.64 R28, c[0x0][0x5c8] ;  /* 0x00017200ff1c7b82 */ /* 0x000e220000000a00 */
[----:B------:R-:W-:Y:S01]  /*15810*/  ULDC.64 UR6, c[0x0][0x5c0] ;  /* 0x0001700000067ab9 */ /* 0x000fe20000000a00 */
[----:B------:R-:W-:Y:S01]  /*15820*/  BSSY B0, `(.L_x_37) ;  /* 0x0001268000007945 */ /* 0x000fe20003800000 */
[-C--:B0-----:R-:W-:Y:S01]  /*15830*/  IMAD R24, R37, R28.reuse, RZ ;  /* 0x0000001c25187224 */ /* 0x081fe200078e02ff */
[----:B------:R-:W-:Y:S01]  /*15840*/  SHF.L.U64.HI R38, R28, 0x3, R29 ;  /* 0x000000031c267819 */ /* 0x000fe2000001021d */
[----:B------:R-:W-:-:S04]  /*15850*/  IMAD.WIDE.U32 R26, R35, R28, R26 ;  /* 0x0000001c231a7225 */ /* 0x000fc800078e001a */
[----:B------:R-:W-:Y:S01]  /*15860*/  IMAD R24, R35, R29, R24 ;  /* 0x0000001d23187224 */ /* 0x000fe200078e0218 */
[C---:B------:R-:W-:Y:S01]  /*15870*/  LEA R30, P2, R28.reuse, R26, 0x7 ;  /* 0x0000001a1c1e7211 */ /* 0x040fe200078438ff */
[----:B------:R-:W-:Y:S02]  /*15880*/  IMAD.SHL.U32 R25, R28, 0x8, RZ ;  /* 0x000000081c197824 */ /* 0x000fe400078e00ff */
[----:B------:R-:W-:Y:S01]  /*15890*/  IMAD.IADD R27, R27, 0x1, R24 ;  /* 0x000000011b1b7824 */ /* 0x000fe200078e0218 */
[C---:B------:R-:W-:Y:S02]  /*158a0*/  IADD3 R24, P5, R26.reuse, UR6, RZ ;  /* 0x000000061a187c10 */ /* 0x040fe4000ffbe0ff */
[----:B------:R-:W-:Y:S02]  /*158b0*/  IADD3 R26, P0, P1, R26, UR6, R25 ;  /* 0x000000061a1a7c10 */ /* 0x000fe4000f91e019 */
[----:B------:R-:W-:Y:S02]  /*158c0*/  LEA.HI.X R31, R28, R27, R29, 0x7, P2 ;  /* 0x0000001b1c1f7211 */ /* 0x000fe400010f3c1d */
[----:B------:R-:W-:-:S02]  /*158d0*/  IADD3 R28, P2, P3, R30, UR6, R25 ;  /* 0x000000061e1c7c10 */ /* 0x000fc4000fb5e019 */
[----:B------:R-:W-:Y:S02]  /*158e0*/  IADD3.X R25, R27, UR7, RZ, P5, !PT ;  /* 0x000000071b197c10 */ /* 0x000fe4000affe4ff */
[----:B------:R-:W-:Y:S02]  /*158f0*/  FSETP.NEU.AND P5, PT, RZ, UR21, PT ;  /* 0x00000015ff007c0b */ /* 0x000fe4000bfad000 */
[----:B------:R-:W-:Y:S02]  /*15900*/  IADD3 R30, P6, R30, UR6, RZ ;  /* 0x000000061e1e7c10 */ /* 0x000fe4000ffde0ff */
[--C-:B------:R-:W-:Y:S02]  /*15910*/  IADD3.X R29, R31, UR7, R38.reuse, P2, P3 ;  /* 0x000000071f1d7c10 */ /* 0x100fe400097e6426 */
[----:B------:R-:W-:Y:S02]  /*15920*/  IADD3.X R27, R27, UR7, R38, P0, P1 ;  /* 0x000000071b1b7c10 */ /* 0x000fe400087e2426 */
[----:B------:R-:W-:-:S05]  /*15930*/  IADD3.X R31, R31, UR7, RZ, P6, !PT ;  /* 0x000000071f1f7c10 */ /* 0x000fca000b7fe4ff */
[----:B------:R-:W-:Y:S05]  /*15940*/  @!P5 BRA `(.L_x_38) ;  /* 0x000000d800f4d947 */ /* 0x000fea0003800000 */
[----:B------:R-:W-:Y:S01]  /*15950*/  ULDC.64 UR6, c[0x0][0x5b8] ;  /* 0x00016e0000067ab9 */ /* 0x000fe20000000a00 */
[----:B------:R-:W-:Y:S01]  /*15960*/  BSSY B1, `(.L_x_39) ;  /* 0x0000013000017945 */ /* 0x000fe20003800000 */
[----:B------:R-:W-:Y:S01]  /*15970*/  IMAD.U32 R38, RZ, RZ, UR6 ;  /* 0x00000006ff267e24 */ /* 0x000fe2000f8e00ff */
[----:B------:R-:W-:-:S03]  /*15980*/  UIMAD UR6, UR11, UR6, URZ ;  /* 0x000000060b0672a4 */ /* 0x000fc6000f8e023f */
[----:B------:R-:W-:Y:S01]  /*15990*/  IMAD.WIDE.U32 R32, R38, UR9, R32 ;  /* 0x0000000926207c25 */ /* 0x000fe2000f8e0020 */
[----:B------:R-:W-:-:S03]  /*159a0*/  UIMAD UR6, UR9, UR7, UR6 ;  /* 0x00000007090672a4 */ /* 0x000fc6000f8e0206 */
[----:B------:R-:W-:Y:S01]  /*159b0*/  IMAD.MOV.U32 R38, RZ, RZ, R32 ;  /* 0x000000ffff267224 */ /* 0x000fe200078e0020 */
[----:B------:R-:W-:Y:S02]  /*159c0*/  ULDC.64 UR8, c[0x0][0x5a8] ;  /* 0x00016a0000087ab9 */ /* 0x000fe40000000a00 */
[----:B------:R-:W-:Y:S01]  /*159d0*/  VIADD R39, R33, UR6 ;  /* 0x0000000621277c36 */ /* 0x000fe20008000000 */
[----:B------:R-:W-:Y:S02]  /*159e0*/  ULDC.64 UR6, c[0x0][0x5b0] ;  /* 0x00016c0000067ab9 */ /* 0x000fe40000000a00 */
[----:B------:R-:W-:Y:S02]  /*159f0*/  IMAD R40, R37, UR6, RZ ;  /* 0x0000000625287c24 */ /* 0x000fe4000f8e02ff */
[----:B------:R-:W-:-:S04]  /*15a00*/  IMAD.WIDE.U32 R32, R35, UR6, R38 ;  /* 0x0000000623207c25 */ /* 0x000fc8000f8e0026 */
[----:B------:R-:W-:Y:S01]  /*15a10*/  IMAD R40, R35, UR7, R40 ;  /* 0x0000000723287c24 */ /* 0x000fe2000f8e0228 */
[----:B------:R-:W-:-:S04]  /*15a20*/  IADD3 R32, P0, R32, UR8, RZ ;  /* 0x0000000820207c10 */ /* 0x000fc8000ff1e0ff */
[--C-:B------:R-:W-:Y:S02]  /*15a30*/  IADD3.X R33, R33, UR9, R40.reuse, P0, !PT ;  /* 0x0000000921217c10 */ /* 0x100fe400087fe428 */
[----:B------:R-:W-:Y:S02]  /*15a40*/  ISETP.GE.AND P0, PT, R34, 0x1, PT ;  /* 0x000000012200780c */ /* 0x000fe40003f06270 */
[----:B------:R-:W-:Y:S02]  /*15a50*/  PRMT R40, RZ, 0x7610, R40 ;  /* 0x00007610ff287816 */ /* 0x000fe40000000028 */
[----:B------:R-:W-:-:S13]  /*15a60*/  ISETP.LT.OR P1, PT, R0, 0x1, !P0 ;  /* 0x000000010000780c */ /* 0x000fda0004721670 */
[----:B------:R-:W-:Y:S05]  /*15a70*/  @P1 BRA `(.L_x_40) ;  /* 0x0000000000041947 */ /* 0x000fea0003800000 */
[----:B------:R0:W5:Y:S02]  /*15a80*/  LDG.E.U8 R40, desc[UR14][R32.64] ;  /* 0x0000000e20287981 */ /* 0x000164000c1e1100 */
.L_x_40:
[----:B------:R-:W-:Y:S05]  /*15a90*/  BSYNC B1 ;  /* 0x0000000000017941 */ /* 0x000fea0003800000 */
.L_x_39:
[----:B-----5:R-:W-:Y:S01]  /*15aa0*/  LOP3.LUT R40, R40, 0xff, RZ, 0xc0, !PT ;  /* 0x000000ff28287812 */ /* 0x020fe200078ec0ff */
[----:B------:R-:W-:Y:S03]  /*15ab0*/  BSSY B1, `(.L_x_41) ;  /* 0x000000b000017945 */ /* 0x000fe60003800000 */
[----:B------:R-:W-:-:S05]  /*15ac0*/  F2FP.F16.E5M2.UNPACK_B R40, R40 ;  /* 0x00000028ff28723e */ /* 0x000fca00020004ff */
[----:B------:R-:W-:-:S05]  /*15ad0*/  HADD2.F32 R40, -RZ, R40.H0_H0 ;  /* 0x20000028ff287230 */ /* 0x000fca0000004100 */
[----:B------:R-:W-:-:S04]  /*15ae0*/  FMUL R40, R40, UR21 ;  /* 0x0000001528287c20 */ /* 0x000fc80008400000 */
[----:B------:R-:W-:-:S05]  /*15af0*/  FFMA R2, R2, UR20, R40 ;  /* 0x0000001402027c23 */ /* 0x000fca0008000028 */
[----:B------:R-:W-:-:S05]  /*15b00*/  F2FP.SATFINITE.E5M2.F32.PACK_AB_MERGE_C R2, RZ, R2, RZ ;  /* 0x00000002ff02723e */ /* 0x000fca00048060ff */
[----:B------:R2:W-:Y:S01]  /*15b10*/  @!P1 STG.E.U8 desc[UR14][R24.64], R2 ;  /* 0x0000000218009986 */ /* 0x0005e2000c10110e */
[----:B------:R-:W-:Y:S02]  /*15b20*/  ISETP.LT.OR P1, PT, R0, 0x2, !P0 ;  /* 0x000000020000780c */ /* 0x000fe40004721670 */
[----:B--2---:R-:W-:-:S11]  /*15b30*/  PRMT R2, RZ, 0x7610, R2 ;  /* 0x00007610ff027816 */ /* 0x004fd60000000002 */
[----:B------:R-:W-:Y:S05]  /*15b40*/  @P1 BRA `(.L_x_42) ;  /* 0x0000000000041947 */ /* 0x000fea0003800000 */
[----:B------:R2:W5:Y:S02]  /*15b50*/  LDG.E.U8 R2, desc[UR14][R32.64+0x1] ;  /* 0x0000010e20027981 */ /* 0x000564000c1e1100 */
.L_x_42:
[----:B------:R-:W-:Y:S05]  /*15b60*/  BSYNC B1 ;  /* 0x0000000000017941 */ /* 0x000fea0003800000 */
.L_x_41:
        /* <DEDUP_REMOVED lines=8> */
[----:B------:R-:W-:-:S05]  /*15bf0*/  IADD3 R2, P1, R35, 0x8, RZ ;  /* 0x0000000823027810 */ /* 0x000fca0007f3e0ff */
[----:B---3--:R-:W-:-:S04]  /*15c00*/  IMAD.X R3, RZ, RZ, R37, P1 ;  /* 0x000000ffff037224 */ /* 0x008fc800008e0625 */
[----:B------:R-:W-:-:S04]  /*15c10*/  IMAD R3, R3, UR6, RZ ;  /* 0x0000000603037c24 */ /* 0x000fc8000f8e02ff */
[C---:B------:R-:W-:Y:S02]  /*15c20*/  IMAD R40, R2.reuse, UR7, R3 ;  /* 0x0000000702287c24 */ /* 0x040fe4000f8e0203 */
[----:B------:R-:W-:-:S03]  /*15c30*/  IMAD.WIDE.U32 R2, R2, UR6, R38 ;  /* 0x0000000602027c25 */ /* 0x000fc6000f8e0026 */
[----:B------:R-:W-:-:S04]  /*15c40*/  IADD3 R2, P1, R2, UR8, RZ ;  /* 0x0000000802027c10 */ /* 0x000fc8000ff3e0ff */
[--C-:B------:R-:W-:Y:S02]  /*15c50*/  IADD3.X R3, R3, UR9, R40.reuse, P1, !PT ;  /* 0x0000000903037c10 */ /* 0x100fe40008ffe428 */
[----:B------:R-:W-:Y:S02]  /*15c60*/  ISETP.GE.AND P1, PT, R34, 0x9, PT ;  /* 0x000000092200780c */ /* 0x000fe40003f26270 */
[----:B------:R-:W-:Y:S02]  /*15c70*/  PRMT R40, RZ, 0x7610, R40 ;  /* 0x00007610ff287816 */ /* 0x000fe40000000028 */
[----:B------:R-:W-:-:S13]  /*15c80*/  ISETP.LT.OR P2, PT, R0, 0x1, !P1 ;  /* 0x000000010000780c */ /* 0x000fda0004f41670 */
[----:B------:R-:W-:Y:S05]  /*15c90*/  @P2 BRA `(.L_x_44) ;  /* 0x0000000000042947 */ /* 0x000fea0003800000 */
[----:B------:R3:W5:Y:S02]  /*15ca0*/  LDG.E.U8 R40, desc[UR14][R2.64] ;  /* 0x0000000e02287981 */ /* 0x000764000c1e1100 */
.L_x_44:
[----:B------:R-:W-:Y:S05]  /*15cb0*/  BSYNC B1 ;  /* 0x0000000000017941 */ /* 0x000fea0003800000 */
.L_x_43:
        /* <DEDUP_REMOVED lines=9> */
[----:B----4-:R-:W-:-:S11]  /*15d50*/  PRMT R4, RZ, 0x7610, R4 ;  /* 0x00007610ff047816 */ /* 0x010fd60000000004 */
[----:B------:R-:W-:Y:S05]  /*15d60*/  @P2 BRA `(.L_x_46) ;  /* 0x0000000000042947 */ /* 0x000fea0003800000 */
[----:B------:R4:W5:Y:S02]  /*15d70*/  LDG.E.U8 R4, desc[UR14][R2.64+0x1] ;  /* 0x0000010e02047981 */ /* 0x000964000c1e1100 */
.L_x_46:
[----:B------:R-:W-:Y:S05]  /*15d80*/  BSYNC B1 ;  /* 0x0000000000017941 */ /* 0x000fea0003800000 */
.L_x_45:
[----:B-----5:R-:W-:Y:S01]  /*15d90*/  LOP3.LUT R4, R4, 0xff, RZ, 0xc0, !PT ;  /* 0x000000ff04047812 */ /* 0x020fe200078ec0ff */
[----:B------:R-:W-:Y:S01]  /*15da0*/  BSSY B1, `(.L_x_47) ;  /* 0x000000b000017945 */ /* 0x000fe20003800000 */
[----:B------:R-:W-:Y:S02]  /*15db0*/  ISETP.LT.OR P3, PT, R0, 0x9, !P0 ;  /* 0x000000090000780c */ /* 0x000fe40004761670 */
[----:B------:R-:W-:-:S05]  /*15dc0*/  F2FP.F16.E5M2.UNPACK_B R4, R4 ;  /* 0x00000004ff04723e */ /* 0x000fca00020004ff */
[----:B------:R-:W-:-:S05]  /*15dd0*/  HADD2.F32 R4, -RZ, R4.H0_H0 ;  /* 0x20000004ff047230 */ /* 0x000fca0000004100 */
[----:B------:R-:W-:-:S04]  /*15de0*/  FMUL R4, R4, UR21 ;  /* 0x0000001504047c20 */ /* 0x000fc80008400000 */
[--C-:B------:R-:W-:Y:S01]  /*15df0*/  FFMA R5, R5, UR20, R4.reuse ;  /* 0x0000001405057c23 */ /* 0x100fe20008000004 */
[----:B------:R-:W-:-:S04]  /*15e00*/  PRMT R4, RZ, 0x7610, R4 ;  /* 0x00007610ff047816 */ /* 0x000fc80000000004 */
[----:B------:R-:W-:-:S05]  /*15e10*/  F2FP.SATFINITE.E5M2.F32.PACK_AB_MERGE_C R5, RZ, R5, RZ ;  /* 0x00000005ff05723e */ /* 0x000fca00048060ff */
[----:B------:R0:W-:Y:S01]  /*15e20*/  @!P2 STG.E.U8 desc[UR14][R26.64+0x1], R5 ;  /* 0x000001051a00a986 */ /* 0x0001e2000c10110e */
[----:B------:R-:W-:Y:S05]  /*15e30*/  @P3 BRA `(.L_x_48) ;  /* 0x0000000000043947 */ /* 0x000fea0003800000 */
[----:B------:R0:W5:Y:S02]  /*15e40*/  LDG.E.U8 R4, desc[UR14][R32.64+0x8] ;  /* 0x0000080e20047981 */ /* 0x000164000c1e1100 */
.L_x_48:
[----:B------:R-:W-:Y:S05]  /*15e50*/  BSYNC B1 ;  /* 0x0000000000017941 */ /* 0x000fea0003800000 */
.L_x_47:
        /* <DEDUP_REMOVED lines=12> */
.L_x_50:
[----:B------:R-:W-:Y:S05]  /*15f20*/  BSYNC B1 ;  /* 0x0000000000017941 */ /* 0x000fea0003800000 */
.L_x_49:
        /* <DEDUP_REMOVED lines=12> */
.L_x_52:
[----:B------:R-:W-:Y:S05]  /*15ff0*/  BSYNC B1 ;  /* 0x0000000000017941 */ /* 0x000fea0003800000 */
.L_x_51:
        /* <DEDUP_REMOVED lines=12> */
.L_x_54:
[----:B------:R-:W-:Y:S05]  /*160c0*/  BSYNC B1 ;  /* 0x0000000000017941 */ /* 0x000fea0003800000 */
.L_x_53:
        /* <DEDUP_REMOVED lines=12> */
.L_x_56:
[----:B------:R-:W-:Y:S05]  /*16190*/  BSYNC B1 ;  /* 0x0000000000017941 */ /* 0x000fea0003800000 */
.L_x_55:
        /* <DEDUP_REMOVED lines=12> */
.L_x_58:
[----:B------:R-:W-:Y:S05]  /*16260*/  BSYNC B1 ;  /* 0x0000000000017941 */ /* 0x000fea0003800000 */
.L_x_57:
        /* <DEDUP_REMOVED lines=12> */
.L_x_60:
[----:B------:R-:W-:Y:S05]  /*16330*/  BSYNC B1 ;  /* 0x0000000000017941 */ /* 0x000fea0003800000 */
.L_x_59:
        /* <DEDUP_REMOVED lines=12> */
.L_x_62:
[----:B------:R-:W-:Y:S05]  /*16400*/  BSYNC B1 ;  /* 0x0000000000017941 */ /* 0x000fea0003800000 */
.L_x_61:
        /* <DEDUP_REMOVED lines=12> */
.L_x_64:
[----:B------:R-:W-:Y:S05]  /*164d0*/  BSYNC B1 ;  /* 0x0000000000017941 */ /* 0x000fea0003800000 */
.L_x_63:
        /* <DEDUP_REMOVED lines=12> */
.L_x_66:
[----:B------:R-:W-:Y:S05]  /*165a0*/  BSYNC B1 ;  /* 0x0000000000017941 */ /* 0x000fea0003800000 */
.L_x_65:
        /* <DEDUP_REMOVED lines=12> */
.L_x_68:
[----:B------:R-:W-:Y:S05]  /*16670*/  BSYNC B1 ;  /* 0x0000000000017941 */ /* 0x000fea0003800000 */
.L_x_67:
        /* <DEDUP_REMOVED lines=12> */
.L_x_70:
[----:B------:R-:W-:Y:S05]  /*16740*/  BSYNC B1 ;  /* 0x0000000000017941 */ /* 0x000fea0003800000 */
.L_x_69:
        /* <DEDUP_REMOVED lines=12> */
.L_x_72:
[----:B------:R-:W-:Y:S05]  /*16810*/  BSYNC B1 ;  /* 0x0000000000017941 */ /* 0x000fea0003800000 */
.L_x_71:
        /* <DEDUP_REMOVED lines=12> */
.L_x_74:
[----:B------:R-:W-:Y:S05]  /*168e0*/  BSYNC B1 ;  /* 0x0000000000017941 */ /* 0x000fea0003800000 */
.L_x_73:
        /* <DEDUP_REMOVED lines=12> */
.L_x_76:
[----:B------:R-:W-:Y:S05]  /*169b0*/  BSYNC B1 ;  /* 0x0000000000017941 */ /* 0x000fea0003800000 */
.L_x_75:
        /* <DEDUP_REMOVED lines=12> */
.L_x_78:
[----:B------:R-:W-:Y:S05]  /*16a80*/  BSYNC B1 ;  /* 0x0000000000017941 */ /* 0x000fea0003800000 */
.L_x_77:
        /* <DEDUP_REMOVED lines=12> */
.L_x_80:
[----:B------:R-:W-:Y:S05]  /*16b50*/  BSYNC B1 ;  /* 0x0000000000017941 */ /* 0x000fea0003800000 */
.L_x_79:
        /* <DEDUP_REMOVED lines=12> */
.L_x_82:
[----:B------:R-:W-:Y:S05]  /*16c20*/  BSYNC B1 ;  /* 0x0000000000017941 */ /* 0x000fea0003800000 */
.L_x_81:
        /* <DEDUP_REMOVED lines=12> */
.L_x_84:
[----:B------:R-:W-:Y:S05]  /*16cf0*/  BSYNC B1 ;  /* 0x0000000000017941 */ /* 0x000fea0003800000 */
.L_x_83:
        /* <DEDUP_REMOVED lines=12> */
.L_x_86:
[----:B------:R-:W-:Y:S05]  /*16dc0*/  BSYNC B1 ;  /* 0x0000000000017941 */ /* 0x000fea0003800000 */
.L_x_85:
        /* <DEDUP_REMOVED lines=12> */
.L_x_88:
[----:B------:R-:W-:Y:S05]  /*16e90*/  BSYNC B1 ;  /* 0x0000000000017941 */ /* 0x000fea0003800000 */
.L_x_87:
        /* <DEDUP_REMOVED lines=12> */
.L_x_90:
[----:B------:R-:W-:Y:S05]  /*16f60*/  BSYNC B1 ;  /* 0x0000000000017941 */ /* 0x000fea0003800000 */
.L_x_89:
        /* <DEDUP_REMOVED lines=12> */
.L_x_92:
[----:B------:R-:W-:Y:S05]  /*17030*/  BSYNC B1 ;  /* 0x0000000000017941 */ /* 0x000fea0003800000 */
.L_x_91:
        /* <DEDUP_REMOVED lines=12> */
.L_x_94:
[----:B------:R-:W-:Y:S05]  /*17100*/  BSYNC B1 ;  /* 0x0000000000017941 */ /* 0x000fea0003800000 */
.L_x_93:
        /* <DEDUP_REMOVED lines=12> */
.L_x_96:
[----:B------:R-:W-:Y:S05]  /*171d0*/  BSYNC B1 ;  /* 0x0000000000017941 */ /* 0x000fea0003800000 */
.L_x_95:
        /* <DEDUP_REMOVED lines=12> */
.L_x_98:
[----:B------:R-:W-:Y:S05]  /*172a0*/  BSYNC B1 ;  /* 0x0000000000017941 */ /* 0x000fea0003800000 */
.L_x_97:
        /* <DEDUP_REMOVED lines=12> */
.L_x_100:
[----:B------:R-:W-:Y:S05]  /*17370*/  BSYNC B1 ;  /* 0x0000000000017941 */ /* 0x000fea0003800000 */
.L_x_99:
        /* <DEDUP_REMOVED lines=12> */
.L_x_102:
[----:B------:R-:W-:Y:S05]  /*17440*/  BSYNC B1 ;  /* 0x0000000000017941 */ /* 0x000fea0003800000 */
.L_x_101:
        /* <DEDUP_REMOVED lines=12> */
.L_x_104:
[----:B------:R-:W-:Y:S05]  /*17510*/  BSYNC B1 ;  /* 0x0000000000017941 */ /* 0x000fea0003800000 */
.L_x_103:
        /* <DEDUP_REMOVED lines=12> */
.L_x_106:
[----:B------:R-:W-:Y:S05]  /*175e0*/  BSYNC B1 ;  /* 0x0000000000017941 */ /* 0x000fea0003800000 */
.L_x_105:
        /* <DEDUP_REMOVED lines=12> */
.L_x_108:
[----:B------:R-:W-:Y:S05]  /*176b0*/  BSYNC B1 ;  /* 0x0000000000017941 */ /* 0x000fea0003800000 */
.L_x_107:
        /* <DEDUP_REMOVED lines=12> */
.L_x_110:
[----:B------:R-:W-:Y:S05]  /*17780*/  BSYNC B1 ;  /* 0x0000000000017941 */ /* 0x000fea0003800000 */
.L_x_109:
        /* <DEDUP_REMOVED lines=12> */
.L_x_112:
[----:B------:R-:W-:Y:S05]  /*17850*/  BSYNC B1 ;  /* 0x0000000000017941 */ /* 0x000fea0003800000 */
.L_x_111:
        /* <DEDUP_REMOVED lines=12> */
.L_x_114:
[----:B------:R-:W-:Y:S05]  /*17920*/  BSYNC B1 ;  /* 0x0000000000017941 */ /* 0x000fea0003800000 */
.L_x_113:
        /* <DEDUP_REMOVED lines=12> */
.L_x_116:
[----:B------:R-:W-:Y:S05]  /*179f0*/  BSYNC B1 ;  /* 0x0000000000017941 */ /* 0x000fea0003800000 */
.L_x_115:
        /* <DEDUP_REMOVED lines=12> */
.L_x_118:
[----:B------:R-:W-:Y:S05]  /*17ac0*/  BSYNC B1 ;  /* 0x0000000000017941 */ /* 0x000fea0003800000 */
.L_x_117:
        /* <DEDUP_REMOVED lines=12> */
.L_x_120:
[----:B------:R-:W-:Y:S05]  /*17b90*/  BSYNC B1 ;  /* 0x0000000000017941 */ /* 0x000fea0003800000 */
.L_x_119:
        /* <DEDUP_REMOVED lines=12> */
.L_x_122:
[----:B------:R-:W-:Y:S05]  /*17c60*/  BSYNC B1 ;  /* 0x0000000000017941 */ /* 0x000fea0003800000 */
.L_x_121:
        /* <DEDUP_REMOVED lines=12> */
.L_x_124:
[----:B------:R-:W-:Y:S05]  /*17d30*/  BSYNC B1 ;  /* 0x0000000000017941 */ /* 0x000fea0003800000 */
.L_x_123:
[----:B-----5:R-:W-:Y:S01]  /*17d40*/  LOP3.LUT R4, R4, 0xff, RZ, 0xc0, !PT ;  /* 0x000000ff04047812 */ /* 0x020fe200078ec0ff */
[----:B------:R-:W-:Y:S01]  /*17d50*/  BSSY B1, `(.L_x_125) ;  /* 0x000000b000017945 */ /* 0x000fe20003800000 */
[----:B------:R-:W-:Y:S02]  /*17d60*/  ISETP.LT.OR P2, PT, R0, 0x52, !P1 ;  /* 0x000000520000780c */ /* 0x000fe40004f41670 */
[----:B------:R-:W-:-:S05]  /*17d70*/  F2FP.F16.E5M2.UNPACK_B R4, R4 ;  /* 0x00000004ff04723e */ /* 0x000fca00020004ff */
[----:B------:R-:W-:-:S05]  /*17d80*/  HADD2.F32 R4, -RZ, R4.H0_H0 ;  /* 0x20000004ff047230 */ /* 0x000fca0000004100 */
[----:B------:R-:W-:-:S04]  /*17d90*/  FMUL R4, R4, UR21 ;  /* 0x0000001504047c20 */ /* 0x000fc80008400000 */
[----:B------:R-:W-:-:S05]  /*17da0*/  FFMA R4, R172, UR20, R4 ;  /* 0x00000014ac047c23 */ /* 0x000fca0008000004 */
[----:B0-----:R-:W-:Y:S02]  /*17db0*/  F2FP.SATFINITE.E5M2.F32.PACK_AB_MERGE_C R5, RZ, R4, RZ ;  /* 0x00000004ff05723e */ /* 0x001fe400048060ff */
[----:B------:R-:W-:-:S03]  /*17dc0*/  PRMT R4, RZ, 0x7610, R4 ;  /* 0x00007610ff047816 */ /* 0x000fc60000000004 */
[----:B------:R0:W-:Y:S01]  /*17dd0*/  @!P3 STG.E.U8 desc[UR14][R26.64+0x50], R5 ;  /* 0x000050051a00b986 */ /* 0x0001e2000c10110e */
[----:B------:R-:W-:Y:S05]  /*17de0*/  @P2 BRA `(.L_x_126) ;  /* 0x0000000000042947 */ /* 0x000fea0003800000 */
[----:B------:R0:W5:Y:S02]  /*17df0*/  LDG.E.U8 R4, desc[UR14][R2.64+0x51] ;  /* 0x0000510e02047981 */ /* 0x000164000c1e1100 */
.L_x_126:
[----:B------:R-:W-:Y:S05]  /*17e00*/  BSYNC B1 ;  /* 0x0000000000017941 */ /* 0x000fea0003800000 */
.L_x_125:
        /* <DEDUP_REMOVED lines=12> */
.L_x_128:
[----:B------:R-:W-:Y:S05]  /*17ed0*/  BSYNC B1 ;  /* 0x0000000000017941 */ /* 0x000fea0003800000 */
.L_x_127:
        /* <DEDUP_REMOVED lines=12> */
.L_x_130:
[----:B------:R-:W-:Y:S05]  /*17fa0*/  BSYNC B1 ;  /* 0x0000000000017941 */ /* 0x000fea0003800000 */
.L_x_129:
        /* <DEDUP_REMOVED lines=12> */
.L_x_132:
[----:B------:R-:W-:Y:S05]  /*18070*/  BSYNC B1 ;  /* 0x0000000000017941 */ /* 0x000fea0003800000 */
.L_x_131:
[----:B-----5:R-:W-:Y:S01]  /*18080*/  LOP3.LUT R4, R4, 0xff, RZ, 0xc0, !PT ;  /* 0x000000ff04047812 */ /* 0x020fe200078ec0ff */
[----:B------:R-:W-:Y:S01]  /*18090*/  BSSY B1, `(.L_x_133) ;  /* 0x000000b000017945 */ /* 0x000fe20003800000 */
[----:B------:R-:W-:Y:S02]  /*180a0*/  ISETP.LT.OR P2, PT, R0, 0x5a, !P1 ;  /* 0x0000005a0000780c */ /* 0x000fe40004f41670 */
[----:B------:R-:W-:-:S05]  /*180b0*/  F2FP.F16.E5M2.UNPACK_B R4, R4 ;  /* 0x00000004ff04723e */ /* 0x000fca00020004ff */
[----:B------:R-:W-:-:S05]  /*180c0*/  HADD2.F32 R4, -RZ, R4.H0_H0 ;  /* 0x20000004ff047230 */ /* 0x000fca0000004100 */
[----:B0-----:R-:W-:Y:S01]  /*180d0*/  FMUL R5, R4, UR21 ;  /* 0x0000001504057c20 */ /* 0x001fe20008400000 */
[----:B------:R-:W-:-:S03]  /*180e0*/  PRMT R4, RZ, 0x7610, R4 ;  /* 0x00007610ff047816 */ /* 0x000fc60000000004 */
[----:B------:R-:W-:-:S05]  /*180f0*/  FFMA R5, R176, UR20, R5 ;  /* 0x00000014b0057c23 */ /* 0x000fca0008000005 */
[----:B------:R-:W-:-:S05]  /*18100*/  F2FP.SATFINITE.E5M2.F32.PACK_AB_MERGE_C R5, RZ, R5, RZ ;  /* 0x00000005ff05723e */ /* 0x000fca00048060ff */
[----:B------:R0:W-:Y:S01]  /*18110*/  @!P3 STG.E.U8 desc[UR14][R26.64+0x58], R5 ;  /* 0x000058051a00b986 */ /* 0x0001e2000c10110e */
[----:B------:R-:W-:Y:S05]  /*18120*/  @P2 BRA `(.L_x_134) ;  /* 0x0000000000042947 */ /* 0x000fea0003800000 */
[----:B------:R0:W5:Y:S02]  /*18130*/  LDG.E.U8 R4, desc[UR14][R2.64+0x59] ;  /* 0x0000590e02047981 */ /* 0x000164000c1e1100 */
.L_x_134:
[----:B------:R-:W-:Y:S05]  /*18140*/  BSYNC B1 ;  /* 0x0000000000017941 */ /* 0x000fea0003800000 */
.L_x_133:
        /* <DEDUP_REMOVED lines=12> */
.L_x_136:
[----:B------:R-:W-:Y:S05]  /*18210*/  BSYNC B1 ;  /* 0x0000000000017941 */ /* 0x000fea0003800000 */
.L_x_135:
        /* <DEDUP_REMOVED lines=12> */
.L_x_138:
[----:B------:R-:W-:Y:S05]  /*182e0*/  BSYNC B1 ;  /* 0x0000000000017941 */ /* 0x000fea0003800000 */
.L_x_137:
        /* <DEDUP_REMOVED lines=12> */
.L_x_140:
[----:B------:R-:W-:Y:S05]  /*183b0*/  BSYNC B1 ;  /* 0x0000000000017941 */ /* 0x000fea0003800000 */
.L_x_139:
        /* <DEDUP_REMOVED lines=12> */
.L_x_142:
[----:B------:R-:W-:Y:S05]  /*18480*/  BSYNC B1 ;  /* 0x0000000000017941 */ /* 0x000fea0003800000 */
.L_x_141:
        /* <DEDUP_REMOVED lines=12> */
.L_x_144:
[----:B------:R-:W-:Y:S05]  /*18550*/  BSYNC B1 ;  /* 0x0000000000017941 */ /* 0x000fea0003800000 */
.L_x_143:
        /* <DEDUP_REMOVED lines=12> */
.L_x_146:
[----:B------:R-:W-:Y:S05]  /*18620*/  BSYNC B1 ;  /* 0x0000000000017941 */ /* 0x000fea0003800000 */
.L_x_145:
        /* <DEDUP_REMOVED lines=12> */
.L_x_148:
[----:B------:R-:W-:Y:S05]  /*186f0*/  BSYNC B1 ;  /* 0x0000000000017941 */ /* 0x000fea0003800000 */
.L_x_147:
        /* <DEDUP_REMOVED lines=12> */
.L_x_150:
[----:B------:R-:W-:Y:S05]  /*187c0*/  BSYNC B1 ;  /* 0x0000000000017941 */ /* 0x000fea0003800000 */
.L_x_149:
        /* <DEDUP_REMOVED lines=12> */
.L_x_152:
[----:B------:R-:W-:Y:S05]  /*18890*/  BSYNC B1 ;  /* 0x0000000000017941 */ /* 0x000fea0003800000 */
.L_x_151:
        /* <DEDUP_REMOVED lines=12> */
.L_x_154:
[----:B------:R-:W-:Y:S05]  /*18960*/  BSYNC B1 ;  /* 0x0000000000017941 */ /* 0x000fea0003800000 */
.L_x_153:
        /* <DEDUP_REMOVED lines=12> */
.L_x_156:
[----:B------:R-:W-:Y:S05]  /*18a30*/  BSYNC B1 ;  /* 0x0000000000017941 */ /* 0x000fea0003800000 */
.L_x_155:
        /* <DEDUP_REMOVED lines=12> */
.L_x_158:
[----:B------:R-:W-:Y:S05]  /*18b00*/  BSYNC B1 ;  /* 0x0000000000017941 */ /* 0x000fea0003800000 */
.L_x_157:
        /* <DEDUP_REMOVED lines=12> */
.L_x_160:
[----:B------:R-:W-:Y:S05]  /*18bd0*/  BSYNC B1 ;  /* 0x0000000000017941 */ /* 0x000fea0003800000 */
.L_x_159:
        /* <DEDUP_REMOVED lines=12> */
.L_x_162:
[----:B------:R-:W-:Y:S05]  /*18ca0*/  BSYNC B1 ;  /* 0x0000000000017941 */ /* 0x000fea0003800000 */
.L_x_161:
        /* <DEDUP_REMOVED lines=12> */
.L_x_164:
[----:B------:R-:W-:Y:S05]  /*18d70*/  BSYNC B1 ;  /* 0x0000000000017941 */ /* 0x000fea0003800000 */
.L_x_163:
        /* <DEDUP_REMOVED lines=12> */
.L_x_166:
[----:B------:R-:W-:Y:S05]  /*18e40*/  BSYNC B1 ;  /* 0x0000000000017941 */ /* 0x000fea0003800000 */
.L_x_165:
        /* <DEDUP_REMOVED lines=12> */
.L_x_168:
[----:B------:R-:W-:Y:S05]  /*18f10*/  BSYNC B1 ;  /* 0x0000000000017941 */ /* 0x000fea0003800000 */
.L_x_167:
        /* <DEDUP_REMOVED lines=12> */
.L_x_170:
[----:B------:R-:W-:Y:S05]  /*18fe0*/  BSYNC B1 ;  /* 0x0000000000017941 */ /* 0x000fea0003800000 */
.L_x_169:
        /* <DEDUP_REMOVED lines=12> */
.L_x_172:
[----:B------:R-:W-:Y:S05]  /*190b0*/  BSYNC B1 ;  /* 0x0000000000017941 */ /* 0x000fea0003800000 */
.L_x_171:
        /* <DEDUP_REMOVED lines=12> */
.L_x_174:
[----:B------:R-:W-:Y:S05]  /*19180*/  BSYNC B1 ;  /* 0x0000000000017941 */ /* 0x000fea0003800000 */
.L_x_173:
        /* <DEDUP_REMOVED lines=12> */
.L_x_176:
[----:B------:R-:W-:Y:S05]  /*19250*/  BSYNC B1 ;  /* 0x0000000000017941 */ /* 0x000fea0003800000 */
.L_x_175:
        /* <DEDUP_REMOVED lines=12> */
.L_x_178:
[----:B------:R-:W-:Y:S05]  /*19320*/  BSYNC B1 ;  /* 0x0000000000017941 */ /* 0x000fea0003800000 */
.L_x_177:
        /* <DEDUP_REMOVED lines=12> */
.L_x_180:
[----:B------:R-:W-:Y:S05]  /*193f0*/  BSYNC B1 ;  /* 0x0000000000017941 */ /* 0x000fea0003800000 */
.L_x_179:
        /* <DEDUP_REMOVED lines=12> */
.L_x_182:
[----:B------:R-:W-:Y:S05]  /*194c0*/  BSYNC B1 ;  /* 0x0000000000017941 */ /* 0x000fea0003800000 */
.L_x_181:
        /* <DEDUP_REMOVED lines=12> */
.L_x_184:
[----:B------:R-:W-:Y:S05]  /*19590*/  BSYNC B1 ;  /* 0x0000000000017941 */ /* 0x000fea0003800000 */
.L_x_183:
        /* <DEDUP_REMOVED lines=12> */
.L_x_186:
[----:B------:R-:W-:Y:S05]  /*19660*/  BSYNC B1 ;  /* 0x0000000000017941 */ /* 0x000fea0003800000 */
.L_x_185:
        /* <DEDUP_REMOVED lines=12> */
.L_x_188:
[----:B------:R-:W-:Y:S05]  /*19730*/  BSYNC B1 ;  /* 0x0000000000017941 */ /* 0x000fea0003800000 */
.L_x_187:
        /* <DEDUP_REMOVED lines=12> */
.L_x_190:
[----:B------:R-:W-:Y:S05]  /*19800*/  BSYNC B1 ;  /* 0x0000000000017941 */ /* 0x000fea0003800000 */
.L_x_189:
        /* <DEDUP_REMOVED lines=12> */
.L_x_192:
[----:B------:R-:W-:Y:S05]  /*198d0*/  BSYNC B1 ;  /* 0x0000000000017941 */ /* 0x000fea0003800000 */
.L_x_191:
        /* <DEDUP_REMOVED lines=12> */
.L_x_194:
[----:B------:R-:W-:Y:S05]  /*199a0*/  BSYNC B1 ;  /* 0x0000000000017941 */ /* 0x000fea0003800000 */
.L_x_193:
        /* <DEDUP_REMOVED lines=12> */
.L_x_196:
[----:B------:R-:W-:Y:S05]  /*19a70*/  BSYNC B1 ;  /* 0x0000000000017941 */ /* 0x000fea0003800000 */
.L_x_195:
        /* <DEDUP_REMOVED lines=12> */
.L_x_198:
[----:B------:R-:W-:Y:S05]  /*19b40*/  BSYNC B1 ;  /* 0x0000000000017941 */ /* 0x000fea0003800000 */
.L_x_197:
        /* <DEDUP_REMOVED lines=12> */
.L_x_200:
[----:B------:R-:W-:Y:S05]  /*19c10*/  BSYNC B1 ;  /* 0x0000000000017941 */ /* 0x000fea0003800000 */
.L_x_199:
        /* <DEDUP_REMOVED lines=12> */
.L_x_202:
[----:B------:R-:W-:Y:S05]  /*19ce0*/  BSYNC B1 ;  /* 0x0000000000017941 */ /* 0x000fea0003800000 */
.L_x_201:
        /* <DEDUP_REMOVED lines=12> */
.L_x_204:
[----:B------:R-:W-:Y:S05]  /*19db0*/  BSYNC B1 ;  /* 0x0000000000017941 */ /* 0x000fea0003800000 */
.L_x_203:
        /* <DEDUP_REMOVED lines=12> */
.L_x_206:
[----:B------:R-:W-:Y:S05]  /*19e80*/  BSYNC B1 ;  /* 0x0000000000017941 */ /* 0x000fea0003800000 */
.L_x_205:
        /* <DEDUP_REMOVED lines=12> */
.L_x_208:
[----:B------:R-:W-:Y:S05]  /*19f50*/  BSYNC B1 ;  /* 0x0000000000017941 */ /* 0x000fea0003800000 */
.L_x_207:
        /* <DEDUP_REMOVED lines=12> */
.L_x_210:
[----:B------:R-:W-:Y:S05]  /*1a020*/  BSYNC B1 ;  /* 0x0000000000017941 */ /* 0x000fea0003800000 */
.L_x_209:
        /* <DEDUP_REMOVED lines=12> */
.L_x_212:
[----:B------:R-:W-:Y:S05]  /*1a0f0*/  BSYNC B1 ;  /* 0x0000000000017941 */ /* 0x000fea0003800000 */
.L_x_211:
        /* <DEDUP_REMOVED lines=12> */
.L_x_214:
[----:B------:R-:W-:Y:S05]  /*1a1c0*/  BSYNC B1 ;  /* 0x0000000000017941 */ /* 0x000fea0003800000 */
.L_x_213:
        /* <DEDUP_REMOVED lines=12> */
.L_x_216:
[----:B------:R-:W-:Y:S05]  /*1a290*/  BSYNC B1 ;  /* 0x0000000000017941 */ /* 0x000fea0003800000 */
.L_x_215:
        /* <DEDUP_REMOVED lines=12> */
.L_x_218:
[----:B------:R-:W-:Y:S05]  /*1a360*/  BSYNC B1 ;  /* 0x0000000000017941 */ /* 0x000fea0003800000 */
.L_x_217:
        /* <DEDUP_REMOVED lines=12> */
.L_x_220:
[----:B------:R-:W-:Y:S05]  /*1a430*/  BSYNC B1 ;  /* 0x0000000000017941 */ /* 0x000fea0003800000 */
.L_x_219:
        /* <DEDUP_REMOVED lines=12> */
.L_x_222:
[----:B------:R-:W-:Y:S05]  /*1a500*/  BSYNC B1 ;  /* 0x0000000000017941 */ /* 0x000fea0003800000 */
.L_x_221:
        /* <DEDUP_REMOVED lines=12> */
.L_x_224:
[----:B------:R-:W-:Y:S05]  /*1a5d0*/  BSYNC B1 ;  /* 0x0000000000017941 */ /* 0x000fea0003800000 */
.L_x_223:
        /* <DEDUP_REMOVED lines=12> */
.L_x_226:
[----:B------:R-:W-:Y:S05]  /*1a6a0*/  BSYNC B1 ;  /* 0x0000000000017941 */ /* 0x000fea0003800000 */
.L_x_225:
        /* <DEDUP_REMOVED lines=12> */
.L_x_228:
[----:B------:R-:W-:Y:S05]  /*1a770*/  BSYNC B1 ;  /* 0x0000000000017941 */ /* 0x000fea0003800000 */
.L_x_227:
        /* <DEDUP_REMOVED lines=12> */
.L_x_230:
[----:B------:R-:W-:Y:S05]  /*1a840*/  BSYNC B1 ;  /* 0x0000000000017941 */ /* 0x000fea0003800000 */
.L_x_229:
        /* <DEDUP_REMOVED lines=12> */
.L_x_232:
[----:B------:R-:W-:Y:S05]  /*1a910*/  BSYNC B1 ;  /* 0x0000000000017941 */ /* 0x000fea0003800000 */
.L_x_231:
        /* <DEDUP_REMOVED lines=12> */
.L_x_234:
[----:B------:R-:W-:Y:S05]  /*1a9e0*/  BSYNC B1 ;  /* 0x0000000000017941 */ /* 0x000fea0003800000 */
.L_x_233:
        /* <DEDUP_REMOVED lines=12> */
.L_x_236:
[----:B------:R-:W-:Y:S05]  /*1aab0*/  BSYNC B1 ;  /* 0x0000000000017941 */ /* 0x000fea0003800000 */
.L_x_235:
        /* <DEDUP_REMOVED lines=12> */
.L_x_238:
[----:B------:R-:W-:Y:S05]  /*1ab80*/  BSYNC B1 ;  /* 0x0000000000017941 */ /* 0x000fea0003800000 */
.L_x_237:
        /* <DEDUP_REMOVED lines=12> */
.L_x_240:
[----:B------:R-:W-:Y:S05]  /*1ac50*/  BSYNC B1 ;  /* 0x0000000000017941 */ /* 0x000fea0003800000 */
.L_x_239:
        /* <DEDUP_REMOVED lines=12> */
.L_x_242:
[----:B------:R-:W-:Y:S05]  /*1ad20*/  BSYNC B1 ;  /* 0x0000000000017941 */ /* 0x000fea0003800000 */
.L_x_241:
        /* <DEDUP_REMOVED lines=12> */
.L_x_244:
[----:B------:R-:W-:Y:S05]  /*1adf0*/  BSYNC B1 ;  /* 0x0000000000017941 */ /* 0x000fea0003800000 */
.L_x_243:
        /* <DEDUP_REMOVED lines=12> */
.L_x_246:
[----:B------:R-:W-:Y:S05]  /*1aec0*/  BSYNC B1 ;  /* 0x0000000000017941 */ /* 0x000fea0003800000 */
.L_x_245:
        /* <DEDUP_REMOVED lines=12> */
.L_x_248:
[----:B------:R-:W-:Y:S05]  /*1af90*/  BSYNC B1 ;  /* 0x0000000000017941 */ /* 0x000fea0003800000 */
.L_x_247:
        /* <DEDUP_REMOVED lines=12> */
.L_x_250:
[----:B------:R-:W-:Y:S05]  /*1b060*/  BSYNC B1 ;  /* 0x0000000000017941 */ /* 0x000fea0003800000 */
.L_x_249:
        /* <DEDUP_REMOVED lines=12> */
.L_x_252:
[----:B------:R-:W-:Y:S05]  /*1b130*/  BSYNC B1 ;  /* 0x0000000000017941 */ /* 0x000fea0003800000 */
.L_x_251:
        /* <DEDUP_REMOVED lines=12> */
.L_x_254:
[----:B------:R-:W-:Y:S05]  /*1b200*/  BSYNC B1 ;  /* 0x0000000000017941 */ /* 0x000fea0003800000 */
.L_x_253:
        /* <DEDUP_REMOVED lines=12> */
.L_x_256:
[----:B------:R-:W-:Y:S05]  /*1b2d0*/  BSYNC B1 ;  /* 0x0000000000017941 */ /* 0x000fea0003800000 */
.L_x_255:
[----:B0-----:R-:W2:Y:S01]  /*1b2e0*/  LDL.LU R5, [R1+0x200] ;  /* 0x0002000001057983 */ /* 0x001ea20000300800 */
[----:B-----5:R-:W-:Y:S01]  /*1b2f0*/  LOP3.LUT R4, R4, 0xff, RZ, 0xc0, !PT ;  /* 0x000000ff04047812 */ /* 0x020fe200078ec0ff */
[----:B------:R-:W-:Y:S01]  /*1b300*/  BSSY B1, `(.L_x_257) ;  /* 0x000000b000017945 */ /* 0x000fe20003800000 */
[----:B------:R-:W-:Y:S02]  /*1b310*/  ISETP.LT.OR P2, PT, R0, 0xda, !P0 ;  /* 0x000000da0000780c */ /* 0x000fe40004741670 */
[----:B------:R-:W-:-:S05]  /*1b320*/  F2FP.F16.E5M2.UNPACK_B R4, R4 ;  /* 0x00000004ff04723e */ /* 0x000fca00020004ff */
[----:B------:R-:W-:-:S05]  /*1b330*/  HADD2.F32 R4, -RZ, R4.H0_H0 ;  /* 0x20000004ff047230 */ /* 0x000fca0000004100 */
[----:B------:R-:W-:-:S04]  /*1b340*/  FMUL R4, R4, UR21 ;  /* 0x0000001504047c20 */ /* 0x000fc80008400000 */
[----:B--2---:R-:W-:-:S05]  /*1b350*/  FFMA R4, R5, UR20, R4 ;  /* 0x0000001405047c23 */ /* 0x004fca0008000004 */
[----:B------:R-:W-:Y:S02]  /*1b360*/  F2FP.SATFINITE.E5M2.F32.PACK_AB_MERGE_C R5, RZ, R4, RZ ;  /* 0x00000004ff05723e */ /* 0x000fe400048060ff */
[----:B------:R-:W-:-:S03]  /*1b370*/  PRMT R4, RZ, 0x7610, R4 ;  /* 0x00007610ff047816 */ /* 0x000fc60000000004 */
[----:B------:R0:W-:Y:S01]  /*1b380*/  @!P3 STG.E.U8 desc[UR14][R24.64+0xd8], R5 ;  /* 0x0000d8051800b986 */ /* 0x0001e2000c10110e */
[----:B------:R-:W-:Y:S05]  /*1b390*/  @P2 BRA `(.L_x_258) ;  /* 0x0000000000042947 */ /* 0x000fea0003800000 */
[----:B------:R2:W5:Y:S02]  /*1b3a0*/  LDG.E.U8 R4, desc[UR14][R32.64+0xd9] ;  /* 0x0000d90e20047981 */ /* 0x000564000c1e1100 */
.L_x_258:
[----:B------:R-:W-:Y:S05]  /*1b3b0*/  BSYNC B1 ;  /* 0x0000000000017941 */ /* 0x000fea0003800000 */
.L_x_257:
[----:B0-----:R-:W3:Y:S01]  /*1b3c0*/  LDL.LU R5, [R1+0x204] ;  /* 0x0002040001057983 */ /* 0x001ee20000300800 */
[----:B-----5:R-:W-:Y:S01]  /*1b3d0*/  LOP3.LUT R4, R4, 0xff, RZ, 0xc0, !PT ;  /* 0x000000ff04047812 */ /* 0x020fe200078ec0ff */
[----:B------:R-:W-:Y:S01]  /*1b3e0*/  BSSY B1, `(.L_x_259) ;  /* 0x000000b000017945 */ /* 0x000fe20003800000 */
[----:B------:R-:W-:Y:S02]  /*1b3f0*/  ISETP.LT.OR P3, PT, R0, 0xd9, !P1 ;  /* 0x000000d90000780c */ /* 0x000fe40004f61670 */
[----:B------:R-:W-:-:S05]  /*1b400*/  F2FP.F16.E5M2.UNPACK_B R4, R4 ;  /* 0x00000004ff04723e */ /* 0x000fca00020004ff */
[----:B------:R-:W-:-:S05]  /*1b410*/  HADD2.F32 R4, -RZ, R4.H0_H0 ;  /* 0x20000004ff047230 */ /* 0x000fca0000004100 */
[----:B------:R-:W-:-:S04]  /*1b420*/  FMUL R4, R4, UR21 ;  /* 0x0000001504047c20 */ /* 0x000fc80008400000 */
[----:B---3--:R-:W-:-:S05]  /*1b430*/  FFMA R4, R5, UR20, R4 ;  /* 0x0000001405047c23 */ /* 0x008fca0008000004 */
[----:B------:R-:W-:Y:S02]  /*1b440*/  F2FP.SATFINITE.E5M2.F32.PACK_AB_MERGE_C R5, RZ, R4, RZ ;  /* 0x00000004ff05723e */ /* 0x000fe400048060ff */
[----:B------:R-:W-:-:S03]  /*1b450*/  PRMT R4, RZ, 0x7610, R4 ;  /* 0x00007610ff047816 */ /* 0x000fc60000000004 */
[----:B------:R0:W-:Y:S01]  /*1b460*/  @!P2 STG.E.U8 desc[UR14][R24.64+0xd9], R5 ;  /* 0x0000d9051800a986 */ /* 0x0001e2000c10110e */
[----:B------:R-:W-:Y:S05]  /*1b470*/  @P3 BRA `(.L_x_260) ;  /* 0x0000000000043947 */ /* 0x000fea0003800000 */
[----:B------:R3:W5:Y:S02]  /*1b480*/  LDG.E.U8 R4, desc[UR14][R2.64+0xd8] ;  /* 0x0000d80e02047981 */ /* 0x000764000c1e1100 */
.L_x_260:
[----:B------:R-:W-:Y:S05]  /*1b490*/  BSYNC B1 ;  /* 0x0000000000017941 */ /* 0x000fea0003800000 */
.L_x_259:
        /* <DEDUP_REMOVED lines=13> */
.L_x_262:
[----:B------:R-:W-:Y:S05]  /*1b570*/  BSYNC B1 ;  /* 0x0000000000017941 */ /* 0x000fea0003800000 */
.L_x_261:
        /* <DEDUP_REMOVED lines=13> */
.L_x_264:
[----:B------:R-:W-:Y:S05]  /*1b650*/  BSYNC B1 ;  /* 0x0000000000017941 */ /* 0x000fea0003800000 */
.L_x_263:
        /* <DEDUP_REMOVED lines=13> */
.L_x_266:
[----:B------:R-:W-:Y:S05]  /*1b730*/  BSYNC B1 ;  /* 0x0000000000017941 */ /* 0x000fea0003800000 */
.L_x_265:
        /* <DEDUP_REMOVED lines=13> */
.L_x_268:
[----:B------:R-:W-:Y:S05]  /*1b810*/  BSYNC B1 ;  /* 0x0000000000017941 */ /* 0x000fea0003800000 */
.L_x_267:
        /* <DEDUP_REMOVED lines=13> */
.L_x_270:
[----:B------:R-:W-:Y:S05]  /*1b8f0*/  BSYNC B1 ;  /* 0x0000000000017941 */ /* 0x000fea0003800000 */
.L_x_269:
        /* <DEDUP_REMOVED lines=13> */
.L_x_272:
[----:B------:R-:W-:Y:S05]  /*1b9d0*/  BSYNC B1 ;  /* 0x0000000000017941 */ /* 0x000fea0003800000 */
.L_x_271:
        /* <DEDUP_REMOVED lines=13> */
.L_x_274:
[----:B------:R-:W-:Y:S05]  /*1bab0*/  BSYNC B1 ;  /* 0x0000000000017941 */ /* 0x000fea0003800000 */
.L_x_273:
        /* <DEDUP_REMOVED lines=13> */
.L_x_276:
[----:B------:R-:W-:Y:S05]  /*1bb90*/  BSYNC B1 ;  /* 0x0000000000017941 */ /* 0x000fea0003800000 */
.L_x_275:
        /* <DEDUP_REMOVED lines=13> */
.L_x_278:
[----:B------:R-:W-:Y:S05]  /*1bc70*/  BSYNC B1 ;  /* 0x0000000000017941 */ /* 0x000fea0003800000 */
.L_x_277:
        /* <DEDUP_REMOVED lines=13> */
.L_x_280:
[----:B------:R-:W-:Y:S05]  /*1bd50*/  BSYNC B1 ;  /* 0x0000000000017941 */ /* 0x000fea0003800000 */
.L_x_279:
        /* <DEDUP_REMOVED lines=13> */
.L_x_282:
[----:B------:R-:W-:Y:S05]  /*1be30*/  BSYNC B1 ;  /* 0x0000000000017941 */ /* 0x000fea0003800000 */
.L_x_281:
        /* <DEDUP_REMOVED lines=13> */
.L_x_284:
[----:B------:R-:W-:Y:S05]  /*1bf10*/  BSYNC B1 ;  /* 0x0000000000017941 */ /* 0x000fea0003800000 */
.L_x_283:
        /* <DEDUP_REMOVED lines=13> */
.L_x_286:
[----:B------:R-:W-:Y:S05]  /*1bff0*/  BSYNC B1 ;  /* 0x0000000000017941 */ /* 0x000fea0003800000 */
.L_x_285:
        /* <DEDUP_REMOVED lines=13> */
.L_x_288:
[----:B------:R-:W-:Y:S05]  /*1c0d0*/  BSYNC B1 ;  /* 0x0000000000017941 */ /* 0x000fea0003800000 */
.L_x_287:
        /* <DEDUP_REMOVED lines=13> */
.L_x_290:
[----:B------:R-:W-:Y:S05]  /*1c1b0*/  BSYNC B1 ;  /* 0x0000000000017941 */ /* 0x000fea0003800000 */
.L_x_289:
        /* <DEDUP_REMOVED lines=13> */
.L_x_292:
[----:B------:R-:W-:Y:S05]  /*1c290*/  BSYNC B1 ;  /* 0x0000000000017941 */ /* 0x000fea0003800000 */
.L_x_291:
        /* <DEDUP_REMOVED lines=13> */
.L_x_294:
[----:B------:R-:W-:Y:S05]  /*1c370*/  BSYNC B1 ;  /* 0x0000000000017941 */ /* 0x000fea0003800000 */
.L_x_293:
[----:B------:R-:W2:Y:S01]  /*1c380*/  LDL.LU R7, [R1+0x24c] ;  /* 0x00024c0001077983 */ /* 0x000ea20000300800 */
[----:B-----5:R-:W-:Y:S01]  /*1c390*/  LOP3.LUT R4, R4, 0xff, RZ, 0xc0, !PT ;  /* 0x000000ff04047812 */ /* 0x020fe200078ec0ff */
[----:B------:R-:W-:Y:S01]  /*1c3a0*/  BSSY B1, `(.L_x_295) ;  /* 0x0000013000017945 */ /* 0x000fe20003800000 */
[----:B0-----:R-:W-:Y:S02]  /*1c3b0*/  IADD3 R5, P0, R35, 0x80, RZ ;  /* 0x0000008023057810 */ /* 0x001fe40007f1e0ff */
[----:B------:R-:W-:-:S03]  /*1c3c0*/  F2FP.F16.E5M2.UNPACK_B R4, R4 ;  /* 0x00000004ff04723e */ /* 0x000fc600020004ff */
[----:B--234-:R-:W-:Y:S01]  /*1c3d0*/  IMAD.X R2, RZ, RZ, R37, P0 ;  /* 0x000000ffff027224 */ /* 0x01cfe200000e0625 */
[----:B------:R-:W-:Y:S01]  /*1c3e0*/  ISETP.GE.AND P0, PT, R34, 0x81, PT ;  /* 0x000000812200780c */ /* 0x000fe20003f06270 */
[----:B------:R-:W-:Y:S02]  /*1c3f0*/  HADD2.F32 R4, -RZ, R4.H0_H0 ;  /* 0x20000004ff047230 */ /* 0x000fe40000004100 */
[----:B------:R-:W-:Y:S01]  /*1c400*/  IMAD R6, R2, UR6, RZ ;  /* 0x0000000602067c24 */ /* 0x000fe2000f8e02ff */
[----:B------:R-:W-:Y:S01]  /*1c410*/  ISETP.LT.OR P3, PT, R0, 0x1, !P0 ;  /* 0x000000010000780c */ /* 0x000fe20004761670 */
[----:B------:R-:W-:-:S04]  /*1c420*/  IMAD.WIDE.U32 R2, R5, UR6, R38 ;  /* 0x0000000605027c25 */ /* 0x000fc8000f8e0026 */
[----:B------:R-:W-:Y:S01]  /*1c430*/  FMUL R4, R4, UR21 ;  /* 0x0000001504047c20 */ /* 0x000fe20008400000 */
[----:B------:R-:W-:Y:S01]  /*1c440*/  IMAD R5, R5, UR7, R6 ;  /* 0x0000000705057c24 */ /* 0x000fe2000f8e0206 */
[----:B------:R-:W-:-:S04]  /*1c450*/  IADD3 R2, P2, R2, UR8, RZ ;  /* 0x0000000802027c10 */ /* 0x000fc8000ff5e0ff */
[----:B------:R-:W-:Y:S01]  /*1c460*/  IADD3.X R3, R3, UR9, R5, P2, !PT ;  /* 0x0000000903037c10 */ /* 0x000fe200097fe405 */
[----:B------:R-:W-:-:S05]  /*1c470*/  FFMA R4, R7, UR20, R4 ;  /* 0x0000001407047c23 */ /* 0x000fca0008000004 */
[----:B------:R-:W-:Y:S02]  /*1c480*/  F2FP.SATFINITE.E5M2.F32.PACK_AB_MERGE_C R7, RZ, R4, RZ ;  /* 0x00000004ff07723e */ /* 0x000fe400048060ff */
[----:B------:R-:W-:-:S03]  /*1c490*/  PRMT R4, RZ, 0x7610, R4 ;  /* 0x00007610ff047816 */ /* 0x000fc60000000004 */
[----:B------:R0:W-:Y:S01]  /*1c4a0*/  @!P1 STG.E.U8 desc[UR14][R26.64+0xf9], R7 ;  /* 0x0000f9071a009986 */ /* 0x0001e2000c10110e */
[----:B------:R-:W-:Y:S05]  /*1c4b0*/  @P3 BRA `(.L_x_296) ;  /* 0x0000000000043947 */ /* 0x000fea0003800000 */
[----:B------:R2:W5:Y:S02]  /*1c4c0*/  LDG.E.U8 R4, desc[UR14][R2.64] ;  /* 0x0000000e02047981 */ /* 0x000564000c1e1100 */
.L_x_296:
[----:B------:R-:W-:Y:S05]  /*1c4d0*/  BSYNC B1 ;  /* 0x0000000000017941 */ /* 0x000fea0003800000 */
.L_x_295:
[----:B------:R-:W3:Y:S01]  /*1c4e0*/  LDL.LU R5, [R1+0x250] ;  /* 0x0002500001057983 */ /* 0x000ee20000300800 */
        /* <DEDUP_REMOVED lines=12> */
.L_x_298:
[----:B------:R-:W-:Y:S05]  /*1c5b0*/  BSYNC B1 ;  /* 0x0000000000017941 */ /* 0x000fea0003800000 */
.L_x_297:
[----:B---3--:R-:W3:Y:S01]  /*1c5c0*/  LDL.LU R5, [R1+0x254] ;  /* 0x0002540001057983 */ /* 0x008ee20000300800 */
[----:B-----5:R-:W-:Y:S01]  /*1c5d0*/  LOP3.LUT R4, R4, 0xff, RZ, 0xc0, !PT ;  /* 0x000000ff04047812 */ /* 0x020fe200078ec0ff */
[----:B------:R-:W-:Y:S01]  /*1c5e0*/  BSSY B1, `(.L_x_299) ;  /* 0x0000013000017945 */ /* 0x000fe20003800000 */
[----:B------:R-:W-:Y:S02]  /*1c5f0*/  IADD3 R35, P1, R35, 0x88, RZ ;  /* 0x0000008823237810 */ /* 0x000fe40007f3e0ff */
[----:B------:R-:W-:Y:S02]  /*1c600*/  F2FP.F16.E5M2.UNPACK_B R4, R4 ;  /* 0x00000004ff04723e */ /* 0x000fe400020004ff */
[----:B------:R-:W-:Y:S01]  /*1c610*/  PRMT R6, RZ, 0x7610, R6 ;  /* 0x00007610ff067816 */ /* 0x000fe20000000006 */
[----:B------:R-:W-:Y:S01]  /*1c620*/  IMAD.X R36, RZ, RZ, R37, P1 ;  /* 0x000000ffff247224 */ /* 0x000fe200008e0625 */
[----:B------:R-:W-:Y:S01]  /*1c630*/  ISETP.GE.AND P1, PT, R34, 0x89, PT ;  /* 0x000000892200780c */ /* 0x000fe20003f26270 */
[----:B------:R-:W-:-:S02]  /*1c640*/  HADD2.F32 R4, -RZ, R4.H0_H0 ;  /* 0x20000004ff047230 */ /* 0x000fc40000004100 */
[----:B------:R-:W-:Y:S01]  /*1c650*/  IMAD R36, R36, UR6, RZ ;  /* 0x0000000624247c24 */ /* 0x000fe2000f8e02ff */
[----:B------:R-:W-:Y:S01]  /*1c660*/  ISETP.LT.OR P5, PT, R0, 0x1, !P1 ;  /* 0x000000010000780c */ /* 0x000fe20004fa1670 */
[----:B------:R-:W-:-:S04]  /*1c670*/  IMAD.WIDE.U32 R38, R35, UR6, R38 ;  /* 0x0000000623267c25 */ /* 0x000fc8000f8e0026 */
[----:B------:R-:W-:Y:S01]  /*1c680*/  FMUL R4, R4, UR21 ;  /* 0x0000001504047c20 */ /* 0x000fe20008400000 */
[----:B------:R-:W-:-:S03]  /*1c690*/  IMAD R35, R35, UR7, R36 ;  /* 0x0000000723237c24 */ /* 0x000fc6000f8e0224 */
[----:B---3--:R-:W-:Y:S01]  /*1c6a0*/  FFMA R5, R5, UR20, R4 ;  /* 0x0000001405057c23 */ /* 0x008fe20008000004 */
[----:B------:R-:W-:-:S04]  /*1c6b0*/  IADD3 R4, P3, R38, UR8, RZ ;  /* 0x0000000826047c10 */ /* 0x000fc8000ff7e0ff */
[----:B0-----:R-:W-:Y:S02]  /*1c6c0*/  F2FP.SATFINITE.E5M2.F32.PACK_AB_MERGE_C R7, RZ, R5, RZ ;  /* 0x00000005ff07723e */ /* 0x001fe400048060ff */
[----:B------:R-:W-:-:S03]  /*1c6d0*/  IADD3.X R5, R39, UR9, R35, P3, !PT ;  /* 0x0000000927057c10 */ /* 0x000fc60009ffe423 */
[----:B------:R0:W-:Y:S01]  /*1c6e0*/  @!P2 STG.E.U8 desc[UR14][R30.64+0x1], R7 ;  /* 0x000001071e00a986 */ /* 0x0001e2000c10110e */
[----:B------:R-:W-:Y:S05]  /*1c6f0*/  @P5 BRA `(.L_x_300) ;  /* 0x0000000000045947 */ /* 0x000fea0003800000 */
[----:B------:R3:W5:Y:S02]  /*1c700*/  LDG.E.U8 R6, desc[UR14][R4.64] ;  /* 0x0000000e04067981 */ /* 0x000764000c1e1100 */
.L_x_300:
[----:B------:R-:W-:Y:S05]  /*1c710*/  BSYNC B1 ;  /* 0x0000000000017941 */ /* 0x000fea0003800000 */
.L_x_299:
        /* <DEDUP_REMOVED lines=13> */
.L_x_302:
[----:B------:R-:W-:Y:S05]  /*1c7f0*/  BSYNC B1 ;  /* 0x0000000000017941 */ /* 0x000fea0003800000 */
.L_x_301:
        /* <DEDUP_REMOVED lines=13> */
.L_x_304:
[----:B------:R-:W-:Y:S05]  /*1c8d0*/  BSYNC B1 ;  /* 0x0000000000017941 */ /* 0x000fea0003800000 */
.L_x_303:
        /* <DEDUP_REMOVED lines=13> */
.L_x_306:
[----:B------:R-:W-:Y:S05]  /*1c9b0*/  BSYNC B1 ;  /* 0x0000000000017941 */ /* 0x000fea0003800000 */
.L_x_305:
        /* <DEDUP_REMOVED lines=13> */
.L_x_308:
[----:B------:R-:W-:Y:S05]  /*1ca90*/  BSYNC B1 ;  /* 0x0000000000017941 */ /* 0x000fea0003800000 */
.L_x_307:
        /* <DEDUP_REMOVED lines=13> */
.L_x_310:
[----:B------:R-:W-:Y:S05]  /*1cb70*/  BSYNC B1 ;  /* 0x0000000000017941 */ /* 0x000fea0003800000 */
.L_x_309:
        /* <DEDUP_REMOVED lines=13> */
.L_x_312:
[----:B------:R-:W-:Y:S05]  /*1cc50*/  BSYNC B1 ;  /* 0x0000000000017941 */ /* 0x000fea0003800000 */
.L_x_311:
        /* <DEDUP_REMOVED lines=13> */
.L_x_314:
[----:B------:R-:W-:Y:S05]  /*1cd30*/  BSYNC B1 ;  /* 0x0000000000017941 */ /* 0x000fea0003800000 */
.L_x_313:
        /* <DEDUP_REMOVED lines=13> */
.L_x_316:
[----:B------:R-:W-:Y:S05]  /*1ce10*/  BSYNC B1 ;  /* 0x0000000000017941 */ /* 0x000fea0003800000 */
.L_x_315:
        /* <DEDUP_REMOVED lines=13> */
.L_x_318:
[----:B------:R-:W-:Y:S05]  /*1cef0*/  BSYNC B1 ;  /* 0x0000000000017941 */ /* 0x000fea0003800000 */
.L_x_317:
        /* <DEDUP_REMOVED lines=13> */
.L_x_320:
[----:B------:R-:W-:Y:S05]  /*1cfd0*/  BSYNC B1 ;  /* 0x0000000000017941 */ /* 0x000fea0003800000 */
.L_x_319:
        /* <DEDUP_REMOVED lines=13> */
.L_x_322:
[----:B------:R-:W-:Y:S05]  /*1d0b0*/  BSYNC B1 ;  /* 0x0000000000017941 */ /* 0x000fea0003800000 */
.L_x_321:
        /* <DEDUP_REMOVED lines=13> */
.L_x_324:
[----:B------:R-:W-:Y:S05]  /*1d190*/  BSYNC B1 ;  /* 0x0000000000017941 */ /* 0x000fea0003800000 */
.L_x_323:
        /* <DEDUP_REMOVED lines=13> */
.L_x_326:
[----:B------:R-:W-:Y:S05]  /*1d270*/  BSYNC B1 ;  /* 0x0000000000017941 */ /* 0x000fea0003800000 */
.L_x_325:
        /* <DEDUP_REMOVED lines=13> */
.L_x_328:
[----:B------:R-:W-:Y:S05]  /*1d350*/  BSYNC B1 ;  /* 0x0000000000017941 */ /* 0x000fea0003800000 */
.L_x_327:
        /* <DEDUP_REMOVED lines=13> */
.L_x_330:
[----:B------:R-:W-:Y:S05]  /*1d430*/  BSYNC B1 ;  /* 0x0000000000017941 */ /* 0x000fea0003800000 */
.L_x_329:
        /* <DEDUP_REMOVED lines=13> */
.L_x_332:
[----:B------:R-:W-:Y:S05]  /*1d510*/  BSYNC B1 ;  /* 0x0000000000017941 */ /* 0x000fea0003800000 */
.L_x_331:
        /* <DEDUP_REMOVED lines=13> */
.L_x_334:
[----:B------:R-:W-:Y:S05]  /*1d5f0*/  BSYNC B1 ;  /* 0x0000000000017941 */ /* 0x000fea0003800000 */
.L_x_333:
        /* <DEDUP_REMOVED lines=13> */
.L_x_336:
[----:B------:R-:W-:Y:S05]  /*1d6d0*/  BSYNC B1 ;  /* 0x0000000000017941 */ /* 0x000fea0003800000 */
.L_x_335:
        /* <DEDUP_REMOVED lines=13> */
.L_x_338:
[----:B------:R-:W-:Y:S05]  /*1d7b0*/  BSYNC B1 ;  /* 0x0000000000017941 */ /* 0x000fea0003800000 */
.L_x_337:
        /* <DEDUP_REMOVED lines=13> */
.L_x_340:
[----:B------:R-:W-:Y:S05]  /*1d890*/  BSYNC B1 ;  /* 0x0000000000017941 */ /* 0x000fea0003800000 */
.L_x_339:
        /* <DEDUP_REMOVED lines=13> */
.L_x_342:
[----:B------:R-:W-:Y:S05]  /*1d970*/  BSYNC B1 ;  /* 0x0000000000017941 */ /* 0x000fea0003800000 */
.L_x_341:
        /* <DEDUP_REMOVED lines=13> */
.L_x_344:
[----:B------:R-:W-:Y:S05]  /*1da50*/  BSYNC B1 ;  /* 0x0000000000017941 */ /* 0x000fea0003800000 */
.L_x_343:
        /* <DEDUP_REMOVED lines=13> */
.L_x_346:
[----:B------:R-:W-:Y:S05]  /*1db30*/  BSYNC B1 ;  /* 0x0000000000017941 */ /* 0x000fea0003800000 */
.L_x_345:
        /* <DEDUP_REMOVED lines=13> */
.L_x_348:
[----:B------:R-:W-:Y:S05]  /*1dc10*/  BSYNC B1 ;  /* 0x0000000000017941 */ /* 0x000fea0003800000 */
.L_x_347:
        /* <DEDUP_REMOVED lines=13> */
.L_x_350:
[----:B------:R-:W-:Y:S05]  /*1dcf0*/  BSYNC B1 ;  /* 0x0000000000017941 */ /* 0x000fea0003800000 */
.L_x_349:
        /* <DEDUP_REMOVED lines=13> */
.L_x_352:
[----:B------:R-:W-:Y:S05]  /*1ddd0*/  BSYNC B1 ;  /* 0x0000000000017941 */ /* 0x000fea0003800000 */
.L_x_351:
        /* <DEDUP_REMOVED lines=13> */
.L_x_354:
[----:B------:R-:W-:Y:S05]  /*1deb0*/  BSYNC B1 ;  /* 0x0000000000017941 */ /* 0x000fea0003800000 */
.L_x_353:
        /* <DEDUP_REMOVED lines=13> */
.L_x_356:
[----:B------:R-:W-:Y:S05]  /*1df90*/  BSYNC B1 ;  /* 0x0000000000017941 */ /* 0x000fea0003800000 */
.L_x_355:
        /* <DEDUP_REMOVED lines=13> */
.L_x_358:
[----:B------:R-:W-:Y:S05]  /*1e070*/  BSYNC B1 ;  /* 0x0000000000017941 */ /* 0x000fea0003800000 */
.L_x_357:
        /* <DEDUP_REMOVED lines=13> */
.L_x_360:
[----:B------:R-:W-:Y:S05]  /*1e150*/  BSYNC B1 ;  /* 0x0000000000017941 */ /* 0x000fea0003800000 */
.L_x_359:
        /* <DEDUP_REMOVED lines=13> */
.L_x_362:
[----:B------:R-:W-:Y:S05]  /*1e230*/  BSYNC B1 ;  /* 0x0000000000017941 */ /* 0x000fea0003800000 */
.L_x_361:
        /* <DEDUP_REMOVED lines=13> */
.L_x_364:
[----:B------:R-:W-:Y:S05]  /*1e310*/  BSYNC B1 ;  /* 0x0000000000017941 */ /* 0x000fea0003800000 */
.L_x_363:
        /* <DEDUP_REMOVED lines=13> */
.L_x_366:
[----:B------:R-:W-:Y:S05]  /*1e3f0*/  BSYNC B1 ;  /* 0x0000000000017941 */ /* 0x000fea0003800000 */
.L_x_365:
        /* <DEDUP_REMOVED lines=13> */
.L_x_368:
[----:B------:R-:W-:Y:S05]  /*1e4d0*/  BSYNC B1 ;  /* 0x0000000000017941 */ /* 0x000fea0003800000 */
.L_x_367:
        /* <DEDUP_REMOVED lines=13> */
.L_x_370:
[----:B------:R-:W-:Y:S05]  /*1e5b0*/  BSYNC B1 ;  /* 0x0000000000017941 */ /* 0x000fea0003800000 */
.L_x_369:
        /* <DEDUP_REMOVED lines=13> */
.L_x_372:
[----:B------:R-:W-:Y:S05]  /*1e690*/  BSYNC B1 ;  /* 0x0000000000017941 */ /* 0x000fea0003800000 */
.L_x_371:
        /* <DEDUP_REMOVED lines=13> */
.L_x_374:
[----:B------:R-:W-:Y:S05]  /*1e770*/  BSYNC B1 ;  /* 0x0000000000017941 */ /* 0x000fea0003800000 */
.L_x_373:
        /* <DEDUP_REMOVED lines=13> */
.L_x_376:
[----:B------:R-:W-:Y:S05]  /*1e850*/  BSYNC B1 ;  /* 0x0000000000017941 */ /* 0x000fea0003800000 */
.L_x_375:
        /* <DEDUP_REMOVED lines=13> */
.L_x_378:
[----:B------:R-:W-:Y:S05]  /*1e930*/  BSYNC B1 ;  /* 0x0000000000017941 */ /* 0x000fea0003800000 */
.L_x_377:
        /* <DEDUP_REMOVED lines=13> */
.L_x_380:
[----:B------:R-:W-:Y:S05]  /*1ea10*/  BSYNC B1 ;  /* 0x0000000000017941 */ /* 0x000fea0003800000 */
.L_x_379:
        /* <DEDUP_REMOVED lines=13> */
.L_x_382:
[----:B------:R-:W-:Y:S05]  /*1eaf0*/  BSYNC B1 ;  /* 0x0000000000017941 */ /* 0x000fea0003800000 */
.L_x_381:
        /* <DEDUP_REMOVED lines=13> */
.L_x_384:
[----:B------:R-:W-:Y:S05]  /*1ebd0*/  BSYNC B1 ;  /* 0x0000000000017941 */ /* 0x000fea0003800000 */
.L_x_383:
        /* <DEDUP_REMOVED lines=13> */
.L_x_386:
[----:B------:R-:W-:Y:S05]  /*1ecb0*/  BSYNC B1 ;  /* 0x0000000000017941 */ /* 0x000fea0003800000 */
.L_x_385:
        /* <DEDUP_REMOVED lines=13> */
.L_x_388:
[----:B------:R-:W-:Y:S05]  /*1ed90*/  BSYNC B1 ;  /* 0x0000000000017941 */ /* 0x000fea0003800000 */
.L_x_387:
        /* <DEDUP_REMOVED lines=13> */
.L_x_390:
[----:B------:R-:W-:Y:S05]  /*1ee70*/  BSYNC B1 ;  /* 0x0000000000017941 */ /* 0x000fea0003800000 */
.L_x_389:
        /* <DEDUP_REMOVED lines=13> */
.L_x_392:
[----:B------:R-:W-:Y:S05]  /*1ef50*/  BSYNC B1 ;  /* 0x0000000000017941 */ /* 0x000fea0003800000 */
.L_x_391:
        /* <DEDUP_REMOVED lines=13> */
.L_x_394:
[----:B------:R-:W-:Y:S05]  /*1f030*/  BSYNC B1 ;  /* 0x0000000000017941 */ /* 0x000fea0003800000 */
.L_x_393:
        /* <DEDUP_REMOVED lines=13> */
.L_x_396:
[----:B------:R-:W-:Y:S05]  /*1f110*/  BSYNC B1 ;  /* 0x0000000000017941 */ /* 0x000fea0003800000 */
.L_x_395:
        /* <DEDUP_REMOVED lines=13> */
.L_x_398:
[----:B------:R-:W-:Y:S05]  /*1f1f0*/  BSYNC B1 ;  /* 0x0000000000017941 */ /* 0x000fea0003800000 */
.L_x_397:
        /* <DEDUP_REMOVED lines=13> */
.L_x_400:
[----:B------:R-:W-:Y:S05]  /*1f2d0*/  BSYNC B1 ;  /* 0x0000000000017941 */ /* 0x000fea0003800000 */
.L_x_399:
        /* <DEDUP_REMOVED lines=13> */
.L_x_402:
[----:B------:R-:W-:Y:S05]  /*1f3b0*/  BSYNC B1 ;  /* 0x0000000000017941 */ /* 0x000fea0003800000 */
.L_x_401:
        /* <DEDUP_REMOVED lines=13> */
.L_x_404:
[----:B------:R-:W-:Y:S05]  /*1f490*/  BSYNC B1 ;  /* 0x0000000000017941 */ /* 0x000fea0003800000 */
.L_x_403:
        /* <DEDUP_REMOVED lines=13> */
.L_x_406:
[----:B------:R-:W-:Y:S05]  /*1f570*/  BSYNC B1 ;  /* 0x0000000000017941 */ /* 0x000fea0003800000 */
.L_x_405:
        /* <DEDUP_REMOVED lines=13> */
.L_x_408:
[----:B------:R-:W-:Y:S05]  /*1f650*/  BSYNC B1 ;  /* 0x0000000000017941 */ /* 0x000fea0003800000 */
.L_x_407:
        /* <DEDUP_REMOVED lines=13> */
.L_x_410:
[----:B------:R-:W-:Y:S05]  /*1f730*/  BSYNC B1 ;  /* 0x0000000000017941 */ /* 0x000fea0003800000 */
.L_x_409:
        /* <DEDUP_REMOVED lines=13> */
.L_x_412:
[----:B------:R-:W-:Y:S05]  /*1f810*/  BSYNC B1 ;  /* 0x0000000000017941 */ /* 0x000fea0003800000 */
.L_x_411:
        /* <DEDUP_REMOVED lines=13> */
.L_x_414:
[----:B------:R-:W-:Y:S05]  /*1f8f0*/  BSYNC B1 ;  /* 0x0000000000017941 */ /* 0x000fea0003800000 */
.L_x_413:
        /* <DEDUP_REMOVED lines=13> */
.L_x_416:
[----:B------:R-:W-:Y:S05]  /*1f9d0*/  BSYNC B1 ;  /* 0x0000000000017941 */ /* 0x000fea0003800000 */
.L_x_415:
        /* <DEDUP_REMOVED lines=13> */
.L_x_418:
[----:B------:R-:W-:Y:S05]  /*1fab0*/  BSYNC B1 ;  /* 0x0000000000017941 */ /* 0x000fea0003800000 */
.L_x_417:
        /* <DEDUP_REMOVED lines=13> */
.L_x_420:
[----:B------:R-:W-:Y:S05]  /*1fb90*/  BSYNC B1 ;  /* 0x0000000000017941 */ /* 0x000fea0003800000 */
.L_x_419:
        /* <DEDUP_REMOVED lines=13> */
.L_x_422:
[----:B------:R-:W-:Y:S05]  /*1fc70*/  BSYNC B1 ;  /* 0x0000000000017941 */ /* 0x000fea0003800000 */
.L_x_421:
        /* <DEDUP_REMOVED lines=13> */
.L_x_424:
[----:B------:R-:W-:Y:S05]  /*1fd50*/  BSYNC B1 ;  /* 0x0000000000017941 */ /* 0x000fea0003800000 */
.L_x_423:
        /* <DEDUP_REMOVED lines=13> */
.L_x_426:
[----:B------:R-:W-:Y:S05]  /*1fe30*/  BSYNC B1 ;  /* 0x0000000000017941 */ /* 0x000fea0003800000 */
.L_x_425:
        /* <DEDUP_REMOVED lines=13> */
.L_x_428:
[----:B------:R-:W-:Y:S05]  /*1ff10*/  BSYNC B1 ;  /* 0x0000000000017941 */ /* 0x000fea0003800000 */
.L_x_427:
        /* <DEDUP_REMOVED lines=13> */
.L_x_430:
[----:B------:R-:W-:Y:S05]  /*1fff0*/  BSYNC B1 ;  /* 0x0000000000017941 */ /* 0x000fea0003800000 */
.L_x_429:
        /* <DEDUP_REMOVED lines=13> */
.L_x_432:
[----:B------:R-:W-:Y:S05]  /*200d0*/  BSYNC B1 ;  /* 0x0000000000017941 */ /* 0x000fea0003800000 */
.L_x_431:
        /* <DEDUP_REMOVED lines=13> */
.L_x_434:
[----:B------:R-:W-:Y:S05]  /*201b0*/  BSYNC B1 ;  /* 0x0000000000017941 */ /* 0x000fea0003800000 */
.L_x_433:
        /* <DEDUP_REMOVED lines=13> */
.L_x_436:
[----:B------:R-:W-:Y:S05]  /*20290*/  BSYNC B1 ;  /* 0x0000000000017941 */ /* 0x000fea0003800000 */
.L_x_435:
        /* <DEDUP_REMOVED lines=13> */
.L_x_438:
[----:B------:R-:W-:Y:S05]  /*20370*/  BSYNC B1 ;  /* 0x0000000000017941 */ /* 0x000fea0003800000 */
.L_x_437:
        /* <DEDUP_REMOVED lines=13> */
.L_x_440:
[----:B------:R-:W-:Y:S05]  /*20450*/  BSYNC B1 ;  /* 0x0000000000017941 */ /* 0x000fea0003800000 */
.L_x_439:
        /* <DEDUP_REMOVED lines=13> */
.L_x_442:
[----:B------:R-:W-:Y:S05]  /*20530*/  BSYNC B1 ;  /* 0x0000000000017941 */ /* 0x000fea0003800000 */
.L_x_441:
        /* <DEDUP_REMOVED lines=13> */
.L_x_444:
[----:B------:R-:W-:Y:S05]  /*20610*/  BSYNC B1 ;  /* 0x0000000000017941 */ /* 0x000fea0003800000 */
.L_x_443:
        /* <DEDUP_REMOVED lines=13> */
.L_x_446:
[----:B------:R-:W-:Y:S05]  /*206f0*/  BSYNC B1 ;  /* 0x0000000000017941 */ /* 0x000fea0003800000 */
.L_x_445:
        /* <DEDUP_REMOVED lines=13> */
.L_x_448:
[----:B------:R-:W-:Y:S05]  /*207d0*/  BSYNC B1 ;  /* 0x0000000000017941 */ /* 0x000fea0003800000 */
.L_x_447:
        /* <DEDUP_REMOVED lines=13> */
.L_x_450:
[----:B------:R-:W-:Y:S05]  /*208b0*/  BSYNC B1 ;  /* 0x0000000000017941 */ /* 0x000fea0003800000 */
.L_x_449:
        /* <DEDUP_REMOVED lines=13> */
.L_x_452:
[----:B------:R-:W-:Y:S05]  /*20990*/  BSYNC B1 ;  /* 0x0000000000017941 */ /* 0x000fea0003800000 */
.L_x_451:
        /* <DEDUP_REMOVED lines=13> */
.L_x_454:
[----:B------:R-:W-:Y:S05]  /*20a70*/  BSYNC B1 ;  /* 0x0000000000017941 */ /* 0x000fea0003800000 */
.L_x_453:
        /* <DEDUP_REMOVED lines=13> */
.L_x_456:
[----:B------:R-:W-:Y:S05]  /*20b50*/  BSYNC B1 ;  /* 0x0000000000017941 */ /* 0x000fea0003800000 */
.L_x_455:
        /* <DEDUP_REMOVED lines=13> */
.L_x_458:
[----:B------:R-:W-:Y:S05]  /*20c30*/  BSYNC B1 ;  /* 0x0000000000017941 */ /* 0x000fea0003800000 */
.L_x_457:
        /* <DEDUP_REMOVED lines=13> */
.L_x_460:
[----:B------:R-:W-:Y:S05]  /*20d10*/  BSYNC B1 ;  /* 0x0000000000017941 */ /* 0x000fea0003800000 */
.L_x_459:
        /* <DEDUP_REMOVED lines=13> */
.L_x_462:
[----:B------:R-:W-:Y:S05]  /*20df0*/  BSYNC B1 ;  /* 0x0000000000017941 */ /* 0x000fea0003800000 */
.L_x_461:
        /* <DEDUP_REMOVED lines=13> */
.L_x_464:
[----:B------:R-:W-:Y:S05]  /*20ed0*/  BSYNC B1 ;  /* 0x0000000000017941 */ /* 0x000fea0003800000 */
.L_x_463:
        /* <DEDUP_REMOVED lines=13> */
.L_x_466:
[----:B------:R-:W-:Y:S05]  /*20fb0*/  BSYNC B1 ;  /* 0x0000000000017941 */ /* 0x000fea0003800000 */
.L_x_465:
        /* <DEDUP_REMOVED lines=13> */
.L_x_468:
[----:B------:R-:W-:Y:S05]  /*21090*/  BSYNC B1 ;  /* 0x0000000000017941 */ /* 0x000fea0003800000 */
.L_x_467:
        /* <DEDUP_REMOVED lines=13> */
.L_x_470:
[----:B------:R-:W-:Y:S05]  /*21170*/  BSYNC B1 ;  /* 0x0000000000017941 */ /* 0x000fea0003800000 */
.L_x_469:
        /* <DEDUP_REMOVED lines=13> */
.L_x_472:
[----:B------:R-:W-:Y:S05]  /*21250*/  BSYNC B1 ;  /* 0x0000000000017941 */ /* 0x000fea0003800000 */
.L_x_471:
        /* <DEDUP_REMOVED lines=13> */
.L_x_474:
[----:B------:R-:W-:Y:S05]  /*21330*/  BSYNC B1 ;  /* 0x0000000000017941 */ /* 0x000fea0003800000 */
.L_x_473:
        /* <DEDUP_REMOVED lines=13> */
.L_x_476:
[----:B------:R-:W-:Y:S05]  /*21410*/  BSYNC B1 ;  /* 0x0000000000017941 */ /* 0x000fea0003800000 */
.L_x_475:
        /* <DEDUP_REMOVED lines=13> */
.L_x_478:
[----:B------:R-:W-:Y:S05]  /*214f0*/  BSYNC B1 ;  /* 0x0000000000017941 */ /* 0x000fea0003800000 */
.L_x_477:
        /* <DEDUP_REMOVED lines=13> */
.L_x_480:
[----:B------:R-:W-:Y:S05]  /*215d0*/  BSYNC B1 ;  /* 0x0000000000017941 */ /* 0x000fea0003800000 */
.L_x_479:
        /* <DEDUP_REMOVED lines=13> */
.L_x_482:
[----:B------:R-:W-:Y:S05]  /*216b0*/  BSYNC B1 ;  /* 0x0000000000017941 */ /* 0x000fea0003800000 */
.L_x_481:
        /* <DEDUP_REMOVED lines=13> */
.L_x_484:
[----:B------:R-:W-:Y:S05]  /*21790*/  BSYNC B1 ;  /* 0x0000000000017941 */ /* 0x000fea0003800000 */
.L_x_483:
        /* <DEDUP_REMOVED lines=13> */
.L_x_486:
[----:B------:R-:W-:Y:S05]  /*21870*/  BSYNC B1 ;  /* 0x0000000000017941 */ /* 0x000fea0003800000 */
.L_x_485:
        /* <DEDUP_REMOVED lines=13> */
.L_x_488:
[----:B------:R-:W-:Y:S05]  /*21950*/  BSYNC B1 ;  /* 0x0000000000017941 */ /* 0x000fea0003800000 */
.L_x_487:
        /* <DEDUP_REMOVED lines=13> */
.L_x_490:
[----:B------:R-:W-:Y:S05]  /*21a30*/  BSYNC B1 ;  /* 0x0000000000017941 */ /* 0x000fea0003800000 */
.L_x_489:
        /* <DEDUP_REMOVED lines=13> */
.L_x_492:
[----:B------:R-:W-:Y:S05]  /*21b10*/  BSYNC B1 ;  /* 0x0000000000017941 */ /* 0x000fea0003800000 */
.L_x_491:
        /* <DEDUP_REMOVED lines=13> */
.L_x_494:
[----:B------:R-:W-:Y:S05]  /*21bf0*/  BSYNC B1 ;  /* 0x0000000000017941 */ /* 0x000fea0003800000 */
.L_x_493:
        /* <DEDUP_REMOVED lines=13> */
.L_x_496:
[----:B------:R-:W-:Y:S05]  /*21cd0*/  BSYNC B1 ;  /* 0x0000000000017941 */ /* 0x000fea0003800000 */
.L_x_495:
        /* <DEDUP_REMOVED lines=13> */
.L_x_498:
[----:B------:R-:W-:Y:S05]  /*21db0*/  BSYNC B1 ;  /* 0x0000000000017941 */ /* 0x000fea0003800000 */
.L_x_497:
        /* <DEDUP_REMOVED lines=13> */
.L_x_500:
[----:B------:R-:W-:Y:S05]  /*21e90*/  BSYNC B1 ;  /* 0x0000000000017941 */ /* 0x000fea0003800000 */
.L_x_499:
        /* <DEDUP_REMOVED lines=13> */
.L_x_502:
[----:B------:R-:W-:Y:S05]  /*21f70*/  BSYNC B1 ;  /* 0x0000000000017941 */ /* 0x000fea0003800000 */
.L_x_501:
        /* <DEDUP_REMOVED lines=13> */
.L_x_504:
[----:B------:R-:W-:Y:S05]  /*22050*/  BSYNC B1 ;  /* 0x0000000000017941 */ /* 0x000fea0003800000 */
.L_x_503:
        /* <DEDUP_REMOVED lines=13> */
.L_x_506:
[----:B------:R-:W-:Y:S05]  /*22130*/  BSYNC B1 ;  /* 0x0000000000017941 */ /* 0x000fea0003800000 */
.L_x_505:
        /* <DEDUP_REMOVED lines=13> */
.L_x_508:
[----:B------:R-:W-:Y:S05]  /*22210*/  BSYNC B1 ;  /* 0x0000000000017941 */ /* 0x000fea0003800000 */
.L_x_507:
        /* <DEDUP_REMOVED lines=13> */
.L_x_510:
[----:B------:R-:W-:Y:S05]  /*222f0*/  BSYNC B1 ;  /* 0x0000000000017941 */ /* 0x000fea0003800000 */
.L_x_509:
        /* <DEDUP_REMOVED lines=13> */
.L_x_512:
[----:B------:R-:W-:Y:S05]  /*223d0*/  BSYNC B1 ;  /* 0x0000000000017941 */ /* 0x000fea0003800000 */
.L_x_511:
        /* <DEDUP_REMOVED lines=13> */
.L_x_514:
[----:B------:R-:W-:Y:S05]  /*224b0*/  BSYNC B1 ;  /* 0x0000000000017941 */ /* 0x000fea0003800000 */
.L_x_513:
        /* <DEDUP_REMOVED lines=13> */
.L_x_516:
[----:B------:R-:W-:Y:S05]  /*22590*/  BSYNC B1 ;  /* 0x0000000000017941 */ /* 0x000fea0003800000 */
.L_x_515:
        /* <DEDUP_REMOVED lines=13> */
.L_x_518:
[----:B------:R-:W-:Y:S05]  /*22670*/  BSYNC B1 ;  /* 0x0000000000017941 */ /* 0x000fea0003800000 */
.L_x_517:
        /* <DEDUP_REMOVED lines=13> */
.L_x_520:
[----:B------:R-:W-:Y:S05]  /*22750*/  BSYNC B1 ;  /* 0x0000000000017941 */ /* 0x000fea0003800000 */
.L_x_519:
        /* <DEDUP_REMOVED lines=13> */
.L_x_522:
[----:B------:R-:W-:Y:S05]  /*22830*/  BSYNC B1 ;  /* 0x0000000000017941 */ /* 0x000fea0003800000 */
.L_x_521:
        /* <DEDUP_REMOVED lines=13> */
.L_x_524:
[----:B------:R-:W-:Y:S05]  /*22910*/  BSYNC B1 ;  /* 0x0000000000017941 */ /* 0x000fea0003800000 */
.L_x_523:
        /* <DEDUP_REMOVED lines=13> */
.L_x_526:
[----:B------:R-:W-:Y:S05]  /*229f0*/  BSYNC B1 ;  /* 0x0000000000017941 */ /* 0x000fea0003800000 */
.L_x_525:
        /* <DEDUP_REMOVED lines=13> */
.L_x_528:
[----:B------:R-:W-:Y:S05]  /*22ad0*/  BSYNC B1 ;  /* 0x0000000000017941 */ /* 0x000fea0003800000 */
.L_x_527:
        /* <DEDUP_REMOVED lines=13> */
.L_x_530:
[----:B------:R-:W-:Y:S05]  /*22bb0*/  BSYNC B1 ;  /* 0x0000000000017941 */ /* 0x000fea0003800000 */
.L_x_529:
        /* <DEDUP_REMOVED lines=13> */
.L_x_532:
[----:B------:R-:W-:Y:S05]  /*22c90*/  BSYNC B1 ;  /* 0x0000000000017941 */ /* 0x000fea0003800000 */
.L_x_531:
        /* <DEDUP_REMOVED lines=13> */
.L_x_534:
[----:B------:R-:W-:Y:S05]  /*22d70*/  BSYNC B1 ;  /* 0x0000000000017941 */ /* 0x000fea0003800000 */
.L_x_533:
        /* <DEDUP_REMOVED lines=13> */
.L_x_536:
[----:B------:R-:W-:Y:S05]  /*22e50*/  BSYNC B1 ;  /* 0x0000000000017941 */ /* 0x000fea0003800000 */
.L_x_535:
        /* <DEDUP_REMOVED lines=13> */
.L_x_538:
[----:B------:R-:W-:Y:S05]  /*22f30*/  BSYNC B1 ;  /* 0x0000000000017941 */ /* 0x000fea0003800000 */
.L_x_537:
        /* <DEDUP_REMOVED lines=13> */
.L_x_540:
[----:B------:R-:W-:Y:S05]  /*23010*/  BSYNC B1 ;  /* 0x0000000000017941 */ /* 0x000fea0003800000 */
.L_x_539:
        /* <DEDUP_REMOVED lines=13> */
.L_x_542:
[----:B------:R-:W-:Y:S05]  /*230f0*/  BSYNC B1 ;  /* 0x0000000000017941 */ /* 0x000fea0003800000 */
.L_x_541:
        /* <DEDUP_REMOVED lines=13> */
.L_x_544:
[----:B------:R-:W-:Y:S05]  /*231d0*/  BSYNC B1 ;  /* 0x0000000000017941 */ /* 0x000fea0003800000 */
.L_x_543:
        /* <DEDUP_REMOVED lines=13> */
.L_x_546:
[----:B------:R-:W-:Y:S05]  /*232b0*/  BSYNC B1 ;  /* 0x0000000000017941 */ /* 0x000fea0003800000 */
.L_x_545:
[----:B--234-:R-:W2:Y:S01]  /*232c0*/  LDL.LU R3, [R1+0x444] ;  /* 0x0004440001037983 */ /* 0x01cea20000300800 */
[----:B-----5:R-:W-:Y:S01]  /*232d0*/  LOP3.LUT R6, R6, 0xff, RZ, 0xc0, !PT ;  /* 0x000000ff06067812 */ /* 0x020fe200078ec0ff */
[----:B------:R-:W-:Y:S01]  /*232e0*/  BSSY B1, `(.L_x_547) ;  /* 0x000000b000017945 */ /* 0x000fe20003800000 */
[----:B------:R-:W-:Y:S02]  /*232f0*/  ISETP.LT.OR P2, PT, R0, 0xf9, !P1 ;  /* 0x000000f90000780c */ /* 0x000fe40004f41670 */
[----:B------:R-:W-:Y:S02]  /*23300*/  F2FP.F16.E5M2.UNPACK_B R6, R6 ;  /* 0x00000006ff06723e */ /* 0x000fe400020004ff */
[----:B------:R-:W-:-:S03]  /*23310*/  PRMT R2, RZ, 0x7610, R2 ;  /* 0x00007610ff027816 */ /* 0x000fc60000000002 */
[----:B------:R-:W-:-:S05]  /*23320*/  HADD2.F32 R6, -RZ, R6.H0_H0 ;  /* 0x20000006ff067230 */ /* 0x000fca0000004100 */
[----:B------:R-:W-:-:S04]  /*23330*/  FMUL R6, R6, UR21 ;  /* 0x0000001506067c20 */ /* 0x000fc80008400000 */
[----:B--2---:R-:W-:-:S05]  /*23340*/  FFMA R6, R3, UR20, R6 ;  /* 0x0000001403067c23 */ /* 0x004fca0008000006 */
[----:B------:R-:W-:-:S05]  /*23350*/  F2FP.SATFINITE.E5M2.F32.PACK_AB_MERGE_C R3, RZ, R6, RZ ;  /* 0x00000006ff03723e */ /* 0x000fca00048060ff */
[----:B------:R2:W-:Y:S01]  /*23360*/  @!P0 STG.E.U8 desc[UR14][R30.64+0xf9], R3 ;  /* 0x0000f9031e008986 */ /* 0x0005e2000c10110e */
[----:B------:R-:W-:Y:S05]  /*23370*/  @P2 BRA `(.L_x_548) ;  /* 0x0000000000042947 */ /* 0x000fea0003800000 */
[----:B------:R3:W5:Y:S02]  /*23380*/  LDG.E.U8 R2, desc[UR14][R4.64+0xf8] ;  /* 0x0000f80e04027981 */ /* 0x000764000c1e1100 */
.L_x_548:
[----:B------:R-:W-:Y:S05]  /*23390*/  BSYNC B1 ;  /* 0x0000000000017941 */ /* 0x000fea0003800000 */
.L_x_547:
[----:B--2---:R-:W2:Y:S01]  /*233a0*/  LDL.LU R3, [R1+0x448] ;  /* 0x0004480001037983 */ /* 0x004ea20000300800 */
        /* <DEDUP_REMOVED lines=12> */
.L_x_550:
[----:B------:R-:W-:Y:S05]  /*23470*/  BSYNC B1 ;  /* 0x0000000000017941 */ /* 0x000fea0003800000 */
.L_x_549:
[----:B------:R-:W-:Y:S05]  /*23480*/  @P1 BRA `(.L_x_551) ;  /* 0x0000004800841947 */ /* 0x000fea0003800000 */
[----:B------:R-:W2:Y:S01]  /*23490*/  LDL.LU R2, [R1+0x44c] ;  /* 0x00044c0001027983 */ /* 0x000ea20000300800 */
[----:B-----5:R-:W-:-:S04]  /*234a0*/  LOP3.LUT R0, R0, 0xff, RZ, 0xc0, !PT ;  /* 0x000000ff00007812 */ /* 0x020fc800078ec0ff */
[----:B------:R-:W-:-:S05]  /*234b0*/  F2FP.F16.E5M2.UNPACK_B R0, R0 ;  /* 0x00000000ff00723e */ /* 0x000fca00020004ff */
[----:B------:R-:W-:-:S05]  /*234c0*/  HADD2.F32 R0, -RZ, R0.H0_H0 ;  /* 0x20000000ff007230 */ /* 0x000fca0000004100 */
[----:B------:R-:W-:-:S04]  /*234d0*/  FMUL R0, R0, UR21 ;  /* 0x0000001500007c20 */ /* 0x000fc80008400000 */
[----:B--2---:R-:W-:-:S05]  /*234e0*/  FFMA R0, R2, UR20, R0 ;  /* 0x0000001402007c23 */ /* 0x004fca0008000000 */
[----:B------:R-:W-:-:S05]  /*234f0*/  F2FP.SATFINITE.E5M2.F32.PACK_AB_MERGE_C R3, RZ, R0, RZ ;  /* 0x00000000ff03723e */ /* 0x000fca00048060ff */
[----:B------:R2:W-:Y:S01]  /*23500*/  STG.E.U8 desc[UR14][R28.64+0xf9], R3 ;  /* 0x0000f9031c007986 */ /* 0x0005e2000c10110e */
[----:B------:R-:W-:Y:S05]  /*23510*/  BRA `(.L_x_551) ;  /* 0x0000004800607947 */ /* 0x000fea0003800000 */
.L_x_38:
[----:B------:R-:W-:Y:S01]  /*23520*/  ISETP.GE.AND P3, PT, R34, 0x1, PT ;  /* 0x000000012200780c */ /* 0x000fe20003f66270 */
[----:B-----5:R-:W-:Y:S01]  /*23530*/  FMUL R2, R2, UR20 ;  /* 0x0000001402027c20 */ /* 0x020fe20008400000 */
[----:B------:R-:W2:Y:S02]  /*23540*/  LDL.LU R40, [R1+0x200] ;  /* 0x0002000001287983 */ /* 0x000ea40000300800 */
[----:B------:R-:W-:Y:S02]  /*23550*/  ISETP.LT.OR P0, PT, R0, 0x1, !P3 ;  /* 0x000000010000780c */ /* 0x000fe40005f01670 */
[----:B------:R-:W-:Y:S01]  /*23560*/  F2FP.SATFINITE.E5M2.F32.PACK_AB_MERGE_C R2, RZ, R2, RZ ;  /* 0x00000002ff02723e */ /* 0x000fe200048060ff */
[----:B------:R-:W-:Y:S01]  /*23570*/  FMUL R3, R3, UR20 ;  /* 0x0000001403037c20 */ /* 0x000fe20008400000 */
[----:B------:R-:W-:Y:S01]  /*23580*/  ISETP.GE.AND P2, PT, R34, 0x9, PT ;  /* 0x000000092200780c */ /* 0x000fe20003f46270 */
[----:B------:R-:W-:Y:S01]  /*23590*/  FMUL R4, R4, UR20 ;  /* 0x0000001404047c20 */ /* 0x000fe20008400000 */
[----:B------:R-:W-:Y:S01]  /*235a0*/  FMUL R5, R5, UR20 ;  /* 0x0000001405057c20 */ /* 0x000fe20008400000 */
[----:B------:R-:W-:Y:S01]  /*235b0*/  ISETP.LT.OR P1, PT, R0, 0x9, !P3 ;  /* 0x000000090000780c */ /* 0x000fe20005f21670 */
[----:B------:R-:W-:Y:S01]  /*235c0*/  FMUL R6, R6, UR20 ;  /* 0x0000001406067c20 */ /* 0x000fe20008400000 */
[----:B------:R-:W-:Y:S01]  /*235d0*/  ISETP.LT.OR P5, PT, R0, 0xa, !P3 ;  /* 0x0000000a0000780c */ /* 0x000fe20005fa1670 */
[----:B------:R-:W-:Y:S01]  /*235e0*/  FMUL R7, R7, UR20 ;  /* 0x0000001407077c20 */ /* 0x000fe20008400000 */
[----:B------:R-:W-:Y:S01]  /*235f0*/  FMUL R8, R8, UR20 ;  /* 0x0000001408087c20 */ /* 0x000fe20008400000 */
[----:B------:R-:W-:Y:S01]  /*23600*/  FMUL R9, R9, UR20 ;  /* 0x0000001409097c20 */ /* 0x000fe20008400000 */
[----:B------:R-:W-:Y:S01]  /*23610*/  @!P0 STG.E.U8 desc[UR14][R24.64], R2 ;  /* 0x0000000218008986 */ /* 0x000fe2000c10110e */
[----:B------:R-:W-:-:S02]  /*23620*/  ISETP.LT.OR P0, PT, R0, 0x2, !P3 ;  /* 0x000000020000780c */ /* 0x000fc40005f01670 */
[----:B------:R-:W-:Y:S01]  /*23630*/  F2FP.SATFINITE.E5M2.F32.PACK_AB_MERGE_C R3, RZ, R3, RZ ;  /* 0x00000003ff03723e */ /* 0x000fe200048060ff */
[----:B------:R-:W-:Y:S01]  /*23640*/  FMUL R10, R10, UR20 ;  /* 0x000000140a0a7c20 */ /* 0x000fe20008400000 */
[----:B------:R-:W-:Y:S01]  /*23650*/  F2FP.SATFINITE.E5M2.F32.PACK_AB_MERGE_C R4, RZ, R4, RZ ;  /* 0x00000004ff04723e */ /* 0x000fe200048060ff */
[----:B------:R-:W-:Y:S01]  /*23660*/  FMUL R11, R11, UR20 ;  /* 0x000000140b0b7c20 */ /* 0x000fe20008400000 */
[----:B------:R-:W-:Y:S01]  /*23670*/  FMUL R12, R12, UR20 ;  /* 0x000000140c0c7c20 */ /* 0x000fe20008400000 */
[----:B------:R-:W-:Y:S01]  /*23680*/  FMUL R13, R13, UR20 ;  /* 0x000000140d0d7c20 */ /* 0x000fe20008400000 */
[----:B------:R-:W-:Y:S01]  /*23690*/  FMUL R14, R14, UR20 ;  /* 0x000000140e0e7c20 */ /* 0x000fe20008400000 */
[----:B------:R-:W-:Y:S01]  /*236a0*/  FMUL R15, R15, UR20 ;  /* 0x000000140f0f7c20 */ /* 0x000fe20008400000 */
[----:B------:R-:W-:Y:S01]  /*236b0*/  FMUL R16, R16, UR20 ;  /* 0x0000001410107c20 */ /* 0x000fe20008400000 */
[----:B------:R-:W-:Y:S01]  /*236c0*/  FMUL R17, R17, UR20 ;  /* 0x0000001411117c20 */ /* 0x000fe20008400000 */
[----:B------:R-:W-:Y:S01]  /*236d0*/  FMUL R18, R18, UR20 ;  /* 0x0000001412127c20 */ /* 0x000fe20008400000 */
[----:B------:R0:W-:Y:S01]  /*236e0*/  @!P0 STG.E.U8 desc[UR14][R24.64+0x1], R3 ;  /* 0x0000010318008986 */ /* 0x0001e2000c10110e */
[----:B------:R-:W-:-:S02]  /*236f0*/  ISETP.LT.OR P0, PT, R0, 0x1, !P2 ;  /* 0x000000010000780c */ /* 0x000fc40005701670 */
[----:B------:R-:W-:Y:S01]  /*23700*/  F2FP.SATFINITE.E5M2.F32.PACK_AB_MERGE_C R5, RZ, R5, RZ ;  /* 0x00000005ff05723e */ /* 0x000fe200048060ff */
[----:B------:R-:W-:Y:S01]  /*23710*/  FMUL R19, R19, UR20 ;  /* 0x0000001413137c20 */ /* 0x000fe20008400000 */
[----:B------:R-:W-:Y:S01]  /*23720*/  FMUL R20, R20, UR20 ;  /* 0x0000001414147c20 */ /* 0x000fe20008400000 */
[----:B------:R-:W-:Y:S01]  /*23730*/  FMUL R21, R21, UR20 ;  /* 0x0000001415157c20 */ /* 0x000fe20008400000 */
[----:B------:R-:W3:Y:S07]  /*23740*/  LDL.LU R39, [R1+0x204] ;  /* 0x0002040001277983 */ /* 0x000eee0000300800 */
[----:B------:R-:W-:Y:S01]  /*23750*/  @!P0 STG.E.U8 desc[UR14][R26.64], R4 ;  /* 0x000000041a008986 */ /* 0x000fe2000c10110e */
[----:B------:R-:W-:-:S02]  /*23760*/  ISETP.LT.OR P0, PT, R0, 0x2, !P2 ;  /* 0x000000020000780c */ /* 0x000fc40005701670 */
[----:B------:R-:W-:Y:S01]  /*23770*/  F2FP.SATFINITE.E5M2.F32.PACK_AB_MERGE_C R6, RZ, R6, RZ ;  /* 0x00000006ff06723e */ /* 0x000fe200048060ff */
[----:B------:R-:W-:Y:S01]  /*23780*/  FMUL R22, R22, UR20 ;  /* 0x0000001416167c20 */ /* 0x000fe20008400000 */
[----:B------:R-:W-:Y:S01]  /*23790*/  F2FP.SATFINITE.E5M2.F32.PACK_AB_MERGE_C R7, RZ, R7, RZ ;  /* 0x00000007ff07723e */ /* 0x000fe200048060ff */
[----:B------:R-:W4:Y:S08]  /*237a0*/  LDL.LU R35, [R1+0x208] ;  /* 0x0002080001237983 */ /* 0x000f300000300800 */
[----:B------:R1:W-:Y:S01]  /*237b0*/  @!P0 STG.E.U8 desc[UR14][R26.64+0x1], R5 ;  /* 0x000001051a008986 */ /* 0x0003e2000c10110e */
[----:B------:R-:W-:-:S02]  /*237c0*/  ISETP.LT.OR P0, PT, R0, 0x9, !P2 ;  /* 0x000000090000780c */ /* 0x000fc40005701670 */
[----:B------:R-:W-:Y:S01]  /*237d0*/  F2FP.SATFINITE.E5M2.F32.PACK_AB_MERGE_C R8, RZ, R8, RZ ;  /* 0x00000008ff08723e */ /* 0x000fe200048060ff */
[----:B------:R-:W-:Y:S01]  /*237e0*/  @!P1 STG.E.U8 desc[UR14][R24.64+0x8], R6 ;  /* 0x0000080618009986 */ /* 0x000fe2000c10110e */
[----:B------:R-:W-:-:S03]  /*237f0*/  ISETP.LT.OR P1, PT, R0, 0xa, !P2 ;  /* 0x0000000a0000780c */ /* 0x000fc60005721670 */
[----:B------:R-:W-:Y:S01]  /*23800*/  @!P5 STG.E.U8 desc[UR14][R24.64+0x9], R7 ;  /* 0x000009071800d986 */ /* 0x000fe2000c10110e */
[C---:B------:R-:W-:Y:S02]  /*23810*/  ISETP.LT.OR P5, PT, R0.reuse, 0x11, !P3 ;  /* 0x000000110000780c */ /* 0x040fe40005fa1670 */
[----:B------:R-:W-:Y:S01]  /*23820*/  F2FP.SATFINITE.E5M2.F32.PACK_AB_MERGE_C R9, RZ, R9, RZ ;  /* 0x00000009ff09723e */ /* 0x000fe200048060ff */
[----:B------:R-:W-:Y:S01]  /*23830*/  FMUL R23, R23, UR20 ;  /* 0x0000001417177c20 */ /* 0x000fe20008400000 */
[----:B------:R-:W-:Y:S01]  /*23840*/  F2FP.SATFINITE.E5M2.F32.PACK_AB_MERGE_C R10, RZ, R10, RZ ;  /* 0x0000000aff0a723e */ /* 0x000fe200048060ff */
[----:B------:R-:W-:Y:S01]  /*23850*/  @!P0 STG.E.U8 desc[UR14][R26.64+0x8], R8 ;  /* 0x000008081a008986 */ /* 0x000fe2000c10110e */
[C---:B------:R-:W-:Y:S02]  /*23860*/  ISETP.LT.OR P0, PT, R0.reuse, 0x12, !P3 ;  /* 0x000000120000780c */ /* 0x040fe40005f01670 */
[----:B------:R-:W-:Y:S01]  /*23870*/  F2FP.SATFINITE.E5M2.F32.PACK_AB_MERGE_C R11, RZ, R11, RZ ;  /* 0x0000000bff0b723e */ /* 0x000fe200048060ff */
[----:B------:R-:W-:Y:S01]  /*23880*/  @!P1 STG.E.U8 desc[UR14][R26.64+0x9], R9 ;  /* 0x000009091a009986 */ /* 0x000fe2000c10110e */
[----:B------:R-:W-:-:S03]  /*23890*/  ISETP.LT.OR P1, PT, R0, 0x11, !P2 ;  /* 0x000000110000780c */ /* 0x000fc60005721670 */
[----:B------:R-:W-:Y:S01]  /*238a0*/  @!P5 STG.E.U8 desc[UR14][R24.64+0x10], R10 ;  /* 0x0000100a1800d986 */ /* 0x000fe2000c10110e */
[C---:B------:R-:W-:Y:S02]  /*238b0*/  ISETP.LT.OR P5, PT, R0.reuse, 0x12, !P2 ;  /* 0x000000120000780c */ /* 0x040fe400057a1670 */
[----:B------:R-:W-:Y:S01]  /*238c0*/  F2FP.SATFINITE.E5M2.F32.PACK_AB_MERGE_C R12, RZ, R12, RZ ;  /* 0x0000000cff0c723e */ /* 0x000fe200048060ff */
[----:B------:R-:W3:Y:S04]  /*238d0*/  LDL.LU R33, [R1+0x20c] ;  /* 0x00020c0001217983 */ /* 0x000ee80000300800 */
[----:B------:R-:W-:Y:S01]  /*238e0*/  @!P0 STG.E.U8 desc[UR14][R24.64+0x11], R11 ;  /* 0x0000110b18008986 */ /* 0x000fe2000c10110e */
[----:B------:R-:W-:Y:S02]  /*238f0*/  ISETP.LT.OR P0, PT, R0, 0x19, !P3 ;  /* 0x000000190000780c */ /* 0x000fe40005f01670 */
[----:B------:R-:W-:-:S02]  /*23900*/  F2FP.SATFINITE.E5M2.F32.PACK_AB_MERGE_C R13, RZ, R13, RZ ;  /* 0x0000000dff0d723e */ /* 0x000fc400048060ff */
[----:B------:R-:W-:Y:S01]  /*23910*/  F2FP.SATFINITE.E5M2.F32.PACK_AB_MERGE_C R14, RZ, R14, RZ ;  /* 0x0000000eff0e723e */ /* 0x000fe200048060ff */
[----:B------:R-:W-:Y:S01]  /*23920*/  @!P1 STG.E.U8 desc[UR14][R26.64+0x10], R12 ;  /* 0x0000100c1a009986 */ /* 0x000fe2000c10110e */
[----:B------:R-:W-:-:S03]  /*23930*/  ISETP.LT.OR P1, PT, R0, 0x1a, !P3 ;  /* 0x0000001a0000780c */ /* 0x000fc60005f21670 */
[----:B------:R-:W-:Y:S01]  /*23940*/  @!P5 STG.E.U8 desc[UR14][R26.64+0x11], R13 ;  /* 0x0000110d1a00d986 */ /* 0x000fe2000c10110e */
[----:B------:R-:W-:-:S03]  /*23950*/  ISETP.LT.OR P5, PT, R0, 0x19, !P2 ;  /* 0x000000190000780c */ /* 0x000fc600057a1670 */
[----:B------:R-:W-:Y:S01]  /*23960*/  @!P0 STG.E.U8 desc[UR14][R24.64+0x18], R14 ;  /* 0x0000180e18008986 */ /* 0x000fe2000c10110e */
[C---:B------:R-:W-:Y:S02]  /*23970*/  ISETP.LT.OR P0, PT, R0.reuse, 0x1a, !P2 ;  /* 0x0000001a0000780c */ /* 0x040fe40005701670 */
[----:B------:R-:W-:Y:S01]  /*23980*/  F2FP.SATFINITE.E5M2.F32.PACK_AB_MERGE_C R15, RZ, R15, RZ ;  /* 0x0000000fff0f723e */ /* 0x000fe200048060ff */
[----:B------:R-:W3:Y:S01]  /*23990*/  LDL.LU R32, [R1+0x210] ;  /* 0x0002100001207983 */ /* 0x000ee20000300800 */
[----:B------:R-:W-:Y:S02]  /*239a0*/  F2FP.SATFINITE.E5M2.F32.PACK_AB_MERGE_C R16, RZ, R16, RZ ;  /* 0x00000010ff10723e */ /* 0x000fe400048060ff */
[----:B------:R-:W-:Y:S01]  /*239b0*/  F2FP.SATFINITE.E5M2.F32.PACK_AB_MERGE_C R17, RZ, R17, RZ ;  /* 0x00000011ff11723e */ /* 0x000fe200048060ff */
[----:B------:R-:W-:Y:S01]  /*239c0*/  @!P1 STG.E.U8 desc[UR14][R24.64+0x19], R15 ;  /* 0x0000190f18009986 */ /* 0x000fe2000c10110e */
[----:B------:R-:W-:-:S03]  /*239d0*/  ISETP.LT.OR P1, PT, R0, 0x21, !P3 ;  /* 0x000000210000780c */ /* 0x000fc60005f21670 */
[----:B------:R-:W-:Y:S01]  /*239e0*/  @!P5 STG.E.U8 desc[UR14][R26.64+0x18], R16 ;  /* 0x000018101a00d986 */ /* 0x000fe2000c10110e */
[----:B------:R-:W-:-:S03]  /*239f0*/  ISETP.LT.OR P5, PT, R0, 0x22, !P3 ;  /* 0x000000220000780c */ /* 0x000fc60005fa1670 */
[----:B------:R-:W-:Y:S01]  /*23a00*/  @!P0 STG.E.U8 desc[UR14][R26.64+0x19], R17 ;  /* 0x000019111a008986 */ /* 0x000fe2000c10110e */
[----:B------:R-:W-:Y:S02]  /*23a10*/  ISETP.LT.OR P0, PT, R0, 0x21, !P2 ;  /* 0x000000210000780c */ /* 0x000fe40005701670 */
[----:B------:R-:W-:Y:S01]  /*23a20*/  F2FP.SATFINITE.E5M2.F32.PACK_AB_MERGE_C R18, RZ, R18, RZ ;  /* 0x00000012ff12723e */ /* 0x000fe200048060ff */
[----:B------:R-:W-:Y:S01]  /*23a30*/  FMUL R152, R152, UR20 ;  /* 0x0000001498987c20 */ /* 0x000fe20008400000 */
[----:B------:R-:W-:Y:S01]  /*23a40*/  F2FP.SATFINITE.E5M2.F32.PACK_AB_MERGE_C R19, RZ, R19, RZ ;  /* 0x00000013ff13723e */ /* 0x000fe200048060ff */
[----:B------:R-:W-:Y:S01]  /*23a50*/  FMUL R153, R153, UR20 ;  /* 0x0000001499997c20 */ /* 0x000fe20008400000 */
        /* <DEDUP_REMOVED lines=24> */
[C---:B------:R-:W-:Y:S02]  /*23be0*/  ISETP.LT.OR P1, PT, R0.reuse, 0x32, !P3 ;  /* 0x000000320000780c */ /* 0x040fe40005f21670 */
[C---:B------:R-:W-:Y:S01]  /*23bf0*/  ISETP.LT.OR P6, PT, R0.reuse, 0x32, !P2 ;  /* 0x000000320000780c */ /* 0x040fe200057c1670 */
[----:B------:R-:W-:Y:S01]  /*23c00*/  @!P5 STG.E.U8 desc[UR14][R26.64+0x29], R153 ;  /* 0x000029991a00d986 */ /* 0x000fe2000c10110e */
[----:B------:R-:W-:-:S03]  /*23c10*/  ISETP.LT.OR P5, PT, R0, 0x31, !P2 ;  /* 0x000000310000780c */ /* 0x000fc600057a1670 */
[----:B------:R-:W-:Y:S01]  /*23c20*/  @!P0 STG.E.U8 desc[UR14][R24.64+0x30], R154 ;  /* 0x0000309a18008986 */ /* 0x000fe2000c10110e */
[----:B------:R-:W-:Y:S01]  /*23c30*/  ISETP.LT.OR P0, PT, R0, 0x39, !P3 ;  /* 0x000000390000780c */ /* 0x000fe20005f01670 */
[----:B------:R-:W-:Y:S01]  /*23c40*/  FMUL R158, R158, UR20 ;  /* 0x000000149e9e7c20 */ /* 0x000fe20008400000 */
[----:B------:R-:W-:Y:S01]  /*23c50*/  F2FP.SATFINITE.E5M2.F32.PACK_AB_MERGE_C R155, RZ, R155, RZ ;  /* 0x0000009bff9b723e */ /* 0x000fe200048060ff */
[----:B------:R-:W-:Y:S01]  /*23c60*/  FMUL R159, R159, UR20 ;  /* 0x000000149f9f7c20 */ /* 0x000fe20008400000 */
        /* <DEDUP_REMOVED lines=36> */
[----:B0-----:R-:W-:Y:S01]  /*23eb0*/  F2FP.SATFINITE.E5M2.F32.PACK_AB_MERGE_C R3, RZ, R166, RZ ;  /* 0x000000a6ff03723e */ /* 0x001fe200048060ff */
[----:B------:R-:W-:Y:S01]  /*23ec0*/  @!P1 STG.E.U8 desc[UR14][R24.64+0x41], R163 ;  /* 0x000041a318009986 */ /* 0x000fe2000c10110e */
[----:B------:R-:W-:-:S03]  /*23ed0*/  ISETP.LT.OR P1, PT, R0, 0x4a, !P3 ;  /* 0x0000004a0000780c */ /* 0x000fc60005f21670 */
[----:B------:R-:W-:Y:S01]  /*23ee0*/  @!P5 STG.E.U8 desc[UR14][R26.64+0x40], R164 ;  /* 0x000040a41a00d986 */ /* 0x000fe2000c10110e */
[----:B------:R-:W-:-:S03]  /*23ef0*/  ISETP.LT.OR P5, PT, R0, 0x49, !P2 ;  /* 0x000000490000780c */ /* 0x000fc600057a1670 */
[----:B------:R-:W-:Y:S01]  /*23f00*/  @!P6 STG.E.U8 desc[UR14][R26.64+0x41], R165 ;  /* 0x000041a51a00e986 */ /* 0x000fe2000c10110e */
[----:B------:R-:W-:-:S03]  /*23f10*/  ISETP.LT.OR P6, PT, R0, 0x4a, !P2 ;  /* 0x0000004a0000780c */ /* 0x000fc600057c1670 */
[----:B------:R0:W-:Y:S01]  /*23f20*/  @!P0 STG.E.U8 desc[UR14][R24.64+0x48], R3 ;  /* 0x0000480318008986 */ /* 0x0001e2000c10110e */
[----:B------:R-:W-:Y:S01]  /*23f30*/  ISETP.LT.OR P0, PT, R0, 0x51, !P3 ;  /* 0x000000510000780c */ /* 0x000fe20005f01670 */
[----:B------:R-:W-:Y:S01]  /*23f40*/  FMUL R170, R170, UR20 ;  /* 0x00000014aaaa7c20 */ /* 0x000fe20008400000 */
[----:B------:R-:W-:Y:S01]  /*23f50*/  F2FP.SATFINITE.E5M2.F32.PACK_AB_MERGE_C R167, RZ, R167, RZ ;  /* 0x000000a7ffa7723e */ /* 0x000fe200048060ff */
[----:B------:R-:W-:Y:S01]  /*23f60*/  FMUL R171, R171, UR20 ;  /* 0x00000014abab7c20 */ /* 0x000fe20008400000 */
[----:B-1----:R-:W-:Y:S01]  /*23f70*/  F2FP.SATFINITE.E5M2.F32.PACK_AB_MERGE_C R5, RZ, R168, RZ ;  /* 0x000000a8ff05723e */ /* 0x002fe200048060ff */
[----:B------:R-:W-:Y:S01]  /*23f80*/  FMUL R172, R172, UR20 ;  /* 0x00000014acac7c20 */ /* 0x000fe20008400000 */
[----:B------:R-:W-:Y:S01]  /*23f90*/  F2FP.SATFINITE.E5M2.F32.PACK_AB_MERGE_C R169, RZ, R169, RZ ;  /* 0x000000a9ffa9723e */ /* 0x000fe200048060ff */
[----:B------:R-:W-:Y:S01]  /*23fa0*/  @!P1 STG.E.U8 desc[UR14][R24.64+0x49], R167 ;  /* 0x000049a718009986 */ /* 0x000fe2000c10110e */
[----:B0-----:R-:W-:-:S03]  /*23fb0*/  F2FP.SATFINITE.E5M2.F32.PACK_AB_MERGE_C R3, RZ, R170, RZ ;  /* 0x000000aaff03723e */ /* 0x001fc600048060ff */
[----:B------:R0:W-:Y:S01]  /*23fc0*/  @!P5 STG.E.U8 desc[UR14][R26.64+0x48], R5 ;  /* 0x000048051a00d986 */ /* 0x0001e2000c10110e */
[C---:B------:R-:W-:Y:S02]  /*23fd0*/  ISETP.LT.OR P1, PT, R0.reuse, 0x52, !P3 ;  /* 0x000000520000780c */ /* 0x040fe40005f21670 */
[C---:B------:R-:W-:Y:S01]  /*23fe0*/  ISETP.LT.OR P5, PT, R0.reuse, 0x51, !P2 ;  /* 0x000000510000780c */ /* 0x040fe200057a1670 */
[----:B------:R-:W-:Y:S01]  /*23ff0*/  @!P6 STG.E.U8 desc[UR14][R26.64+0x49], R169 ;  /* 0x000049a91a00e986 */ /* 0x000fe2000c10110e */
[----:B------:R-:W-:-:S03]  /*24000*/  ISETP.LT.OR P6, PT, R0, 0x52, !P2 ;  /* 0x000000520000780c */ /* 0x000fc600057c1670 */
[----:B------:R1:W-:Y:S01]  /*24010*/  @!P0 STG.E.U8 desc[UR14][R24.64+0x50], R3 ;  /* 0x0000500318008986 */ /* 0x0003e2000c10110e */
[----:B------:R-:W-:Y:S01]  /*24020*/  ISETP.LT.OR P0, PT, R0, 0x59, !P3 ;  /* 0x000000590000780c */ /* 0x000fe20005f01670 */
[----:B------:R-:W-:Y:S01]  /*24030*/  FMUL R173, R173, UR20 ;  /* 0x00000014adad7c20 */ /* 0x000fe20008400000 */
[----:B------:R-:W-:Y:S01]  /*24040*/  FMUL R174, R174, UR20 ;  /* 0x00000014aeae7c20 */ /* 0x000fe20008400000 */
[----:B------:R-:W-:Y:S01]  /*24050*/  F2FP.SATFINITE.E5M2.F32.PACK_AB_MERGE_C R171, RZ, R171, RZ ;  /* 0x000000abffab723e */ /* 0x000fe200048060ff */
[----:B------:R-:W-:Y:S01]  /*24060*/  FMUL R175, R175, UR20 ;  /* 0x00000014afaf7c20 */ /* 0x000fe20008400000 */
[----:B0-----:R-:W-:Y:S01]  /*24070*/  F2FP.SATFINITE.E5M2.F32.PACK_AB_MERGE_C R5, RZ, R172, RZ ;  /* 0x000000acff05723e */ /* 0x001fe200048060ff */
[----:B------:R-:W-:Y:S01]  /*24080*/  FMUL R176, R176, UR20 ;  /* 0x00000014b0b07c20 */ /* 0x000fe20008400000 */
[----:B------:R-:W-:Y:S01]  /*24090*/  F2FP.SATFINITE.E5M2.F32.PACK_AB_MERGE_C R173, RZ, R173, RZ ;  /* 0x000000adffad723e */ /* 0x000fe200048060ff */
[----:B------:R-:W-:Y:S01]  /*240a0*/  @!P1 STG.E.U8 desc[UR14][R24.64+0x51], R171 ;  /* 0x000051ab18009986 */ /* 0x000fe2000c10110e */
[----:B-1----:R-:W-:-:S03]  /*240b0*/  F2FP.SATFINITE.E5M2.F32.PACK_AB_MERGE_C R3, RZ, R174, RZ ;  /* 0x000000aeff03723e */ /* 0x002fc600048060ff */
        /* <DEDUP_REMOVED lines=220> */
[----:B------:R-:W3:Y:S01]  /*24e80*/  LDL.LU R38, [R1+0x214] ;  /* 0x0002140001267983 */ /* 0x000ee20000300800 */
[----:B------:R-:W-:Y:S02]  /*24e90*/  F2FP.SATFINITE.E5M2.F32.PACK_AB_MERGE_C R229, RZ, R229, RZ ;  /* 0x000000e5ffe5723e */ /* 0x000fe400048060ff */
[----:B-1----:R-:W-:Y:S01]  /*24ea0*/  F2FP.SATFINITE.E5M2.F32.PACK_AB_MERGE_C R3, RZ, R230, RZ ;  /* 0x000000e6ff03723e */ /* 0x002fe200048060ff */
[----:B------:R-:W-:Y:S01]  /*24eb0*/  @!P1 STG.E.U8 desc[UR14][R24.64+0xc1], R227 ;  /* 0x0000c1e318009986 */ /* 0x000fe2000c10110e */
[----:B------:R-:W-:-:S03]  /*24ec0*/  ISETP.LT.OR P1, PT, R0, 0xca, !P3 ;  /* 0x000000ca0000780c */ /* 0x000fc60005f21670 */
[----:B------:R0:W-:Y:S01]  /*24ed0*/  @!P5 STG.E.U8 desc[UR14][R26.64+0xc0], R5 ;  /* 0x0000c0051a00d986 */ /* 0x0001e2000c10110e */
[----:B------:R-:W-:-:S03]  /*24ee0*/  ISETP.LT.OR P5, PT, R0, 0xc9, !P2 ;  /* 0x000000c90000780c */ /* 0x000fc600057a1670 */
[----:B------:R-:W-:Y:S01]  /*24ef0*/  @!P6 STG.E.U8 desc[UR14][R26.64+0xc1], R229 ;  /* 0x0000c1e51a00e986 */ /* 0x000fe2000c10110e */
[----:B------:R-:W-:-:S03]  /*24f00*/  ISETP.LT.OR P6, PT, R0, 0xca, !P2 ;  /* 0x000000ca0000780c */ /* 0x000fc600057c1670 */
[----:B------:R3:W-:Y:S01]  /*24f10*/  @!P0 STG.E.U8 desc[UR14][R24.64+0xc8], R3 ;  /* 0x0000c80318008986 */ /* 0x0007e2000c10110e */
[----:B------:R-:W-:Y:S01]  /*24f20*/  ISETP.LT.OR P0, PT, R0, 0xd1, !P3 ;  /* 0x000000d10000780c */ /* 0x000fe20005f01670 */
[----:B------:R-:W-:Y:S01]  /*24f30*/  FMUL R232, R232, UR20 ;  /* 0x00000014e8e87c20 */ /* 0x000fe20008400000 */
[----:B------:R-:W-:Y:S01]  /*24f40*/  FMUL R233, R233, UR20 ;  /* 0x00000014e9e97c20 */ /* 0x000fe20008400000 */
[----:B------:R-:W3:Y:S01]  /*24f50*/  LDL.LU R37, [R1+0x218] ;  /* 0x0002180001257983 */ /* 0x000ee20000300800 */
[----:B------:R-:W-:Y:S01]  /*24f60*/  FMUL R234, R234, UR20 ;  /* 0x00000014eaea7c20 */ /* 0x000fe20008400000 */
[----:B------:R-:W-:Y:S02]  /*24f70*/  F2FP.SATFINITE.E5M2.F32.PACK_AB_MERGE_C R231, RZ, R231, RZ ;  /* 0x000000e7ffe7723e */ /* 0x000fe400048060ff */
[----:B------:R-:W3:Y:S01]  /*24f80*/  LDL.LU R36, [R1+0x21c] ;  /* 0x00021c0001247983 */ /* 0x000ee20000300800 */
[----:B0-----:R-:W-:Y:S01]  /*24f90*/  F2FP.SATFINITE.E5M2.F32.PACK_AB_MERGE_C R5, RZ, R232, RZ ;  /* 0x000000e8ff05723e */ /* 0x001fe200048060ff */
[----:B--2---:R-:W-:Y:S01]  /*24fa0*/  FMUL R2, R40, UR20 ;  /* 0x0000001428027c20 */ /* 0x004fe20008400000 */
[----:B------:R-:W-:Y:S01]  /*24fb0*/  F2FP.SATFINITE.E5M2.F32.PACK_AB_MERGE_C R233, RZ, R233, RZ ;  /* 0x000000e9ffe9723e */ /* 0x000fe200048060ff */
[----:B----4-:R-:W-:Y:S01]  /*24fc0*/  FMUL R4, R35, UR20 ;  /* 0x0000001423047c20 */ /* 0x010fe20008400000 */
[----:B------:R-:W-:Y:S01]  /*24fd0*/  F2FP.SATFINITE.E5M2.F32.PACK_AB_MERGE_C R7, RZ, R234, RZ ;  /* 0x000000eaff07723e */ /* 0x000fe200048060ff */
[----:B------:R-:W2:Y:S01]  /*24fe0*/  LDL.LU R35, [R1+0x220] ;  /* 0x0002200001237983 */ /* 0x000ea20000300800 */
[----:B------:R-:W-:Y:S01]  /*24ff0*/  FMUL R235, R235, UR20 ;  /* 0x00000014ebeb7c20 */ /* 0x000fe20008400000 */
[----:B------:R-:W-:Y:S01]  /*25000*/  FMUL R236, R236, UR20 ;  /* 0x00000014ecec7c20 */ /* 0x000fe20008400000 */
[----:B---3--:R-:W-:Y:S01]  /*25010*/  FMUL R3, R39, UR20 ;  /* 0x0000001427037c20 */ /* 0x008fe20008400000 */
[----:B------:R-:W-:Y:S01]  /*25020*/  @!P1 STG.E.U8 desc[UR14][R24.64+0xc9], R231 ;  /* 0x0000c9e718009986 */ /* 0x000fe2000c10110e */
[C---:B------:R-:W-:Y:S01]  /*25030*/  ISETP.LT.OR P1, PT, R0.reuse, 0xd2, !P3 ;  /* 0x000000d20000780c */ /* 0x040fe20005f21670 */
[----:B------:R-:W-:Y:S01]  /*25040*/  FMUL R237, R237, UR20 ;  /* 0x00000014eded7c20 */ /* 0x000fe20008400000 */
[----:B------:R-:W-:Y:S01]  /*25050*/  F2FP.SATFINITE.E5M2.F32.PACK_AB_MERGE_C R235, RZ, R235, RZ ;  /* 0x000000ebffeb723e */ /* 0x000fe200048060ff */
[----:B------:R0:W-:Y:S01]  /*25060*/  @!P5 STG.E.U8 desc[UR14][R26.64+0xc8], R5 ;  /* 0x0000c8051a00d986 */ /* 0x0001e2000c10110e */
[----:B------:R-:W-:-:S02]  /*25070*/  ISETP.LT.OR P5, PT, R0, 0xd1, !P2 ;  /* 0x000000d10000780c */ /* 0x000fc400057a1670 */
[----:B------:R-:W-:Y:S01]  /*25080*/  F2FP.SATFINITE.E5M2.F32.PACK_AB_MERGE_C R9, RZ, R236, RZ ;  /* 0x000000ecff09723e */ /* 0x000fe200048060ff */
[----:B------:R-:W-:Y:S01]  /*25090*/  @!P6 STG.E.U8 desc[UR14][R26.64+0xc9], R233 ;  /* 0x0000c9e91a00e986 */ /* 0x000fe2000c10110e */
[C---:B------:R-:W-:Y:S02]  /*250a0*/  ISETP.LT.OR P6, PT, R0.reuse, 0xd2, !P2 ;  /* 0x000000d20000780c */ /* 0x040fe400057c1670 */
[----:B------:R-:W-:Y:S01]  /*250b0*/  F2FP.SATFINITE.E5M2.F32.PACK_AB_MERGE_C R237, RZ, R237, RZ ;  /* 0x000000edffed723e */ /* 0x000fe200048060ff */
[----:B------:R1:W-:Y:S01]  /*250c0*/  @!P0 STG.E.U8 desc[UR14][R24.64+0xd0], R7 ;  /* 0x0000d00718008986 */ /* 0x0003e2000c10110e */
[C---:B------:R-:W-:Y:S01]  /*250d0*/  ISETP.LT.OR P0, PT, R0.reuse, 0xd9, !P3 ;  /* 0x000000d90000780c */ /* 0x040fe20005f01670 */
[----:B0-----:R-:W-:Y:S02]  /*250e0*/  FMUL R5, R33, UR20 ;  /* 0x0000001421057c20 */ /* 0x001fe40008400000 */
[----:B------:R-:W-:Y:S01]  /*250f0*/  @!P1 STG.E.U8 desc[UR14][R24.64+0xd1], R235 ;  /* 0x0000d1eb18009986 */ /* 0x000fe2000c10110e */
[----:B------:R-:W-:-:S03]  /*25100*/  ISETP.LT.OR P1, PT, R0, 0xda, !P3 ;  /* 0x000000da0000780c */ /* 0x000fc60005f21670 */
[----:B------:R-:W3:Y:S01]  /*25110*/  LDL.LU R33, [R1+0x224] ;  /* 0x0002240001217983 */ /* 0x000ee20000300800 */
[----:B-1----:R-:W-:Y:S01]  /*25120*/  F2FP.SATFINITE.E5M2.F32.PACK_AB_MERGE_C R7, RZ, R2, RZ ;  /* 0x00000002ff07723e */ /* 0x002fe200048060ff */
[----:B------:R-:W-:Y:S02]  /*25130*/  FMUL R2, R32, UR20 ;  /* 0x0000001420027c20 */ /* 0x000fe40008400000 */
[----:B------:R-:W4:Y:S04]  /*25140*/  LDL.LU R40, [R1+0x228] ;  /* 0x0002280001287983 */ /* 0x000f280000300800 */
[----:B------:R-:W4:Y:S04]  /*25150*/  LDL.LU R32, [R1+0x22c] ;  /* 0x00022c0001207983 */ /* 0x000f280000300800 */
[----:B------:R-:W4:Y:S01]  /*25160*/  LDL.LU R39, [R1+0x230] ;  /* 0x0002300001277983 */ /* 0x000f220000300800 */
[----:B------:R-:W-:-:S03]  /*25170*/  F2FP.SATFINITE.E5M2.F32.PACK_AB_MERGE_C R11, RZ, R4, RZ ;  /* 0x00000004ff0b723e */ /* 0x000fc600048060ff */
[----:B------:R0:W-:Y:S01]  /*25180*/  @!P5 STG.E.U8 desc[UR14][R26.64+0xd0], R9 ;  /* 0x0000d0091a00d986 */ /* 0x0001e2000c10110e */
[C---:B------:R-:W-:Y:S02]  /*25190*/  ISETP.LT.OR P5, PT, R0.reuse, 0xd9, !P2 ;  /* 0x000000d90000780c */ /* 0x040fe400057a1670 */
[----:B------:R-:W-:Y:S01]  /*251a0*/  F2FP.SATFINITE.E5M2.F32.PACK_AB_MERGE_C R13, RZ, R5, RZ ;  /* 0x00000005ff0d723e */ /* 0x000fe200048060ff */
[----:B------:R-:W-:Y:S01]  /*251b0*/  @!P6 STG.E.U8 desc[UR14][R26.64+0xd1], R237 ;  /* 0x0000d1ed1a00e986 */ /* 0x000fe2000c10110e */
[----:B------:R-:W-:Y:S02]  /*251c0*/  ISETP.LT.OR P6, PT, R0, 0xda, !P2 ;  /* 0x000000da0000780c */ /* 0x000fe400057c1670 */
[----:B0-----:R-:W-:Y:S01]  /*251d0*/  F2FP.SATFINITE.E5M2.F32.PACK_AB_MERGE_C R9, RZ, R3, RZ ;  /* 0x00000003ff09723e */ /* 0x001fe200048060ff */
[----:B------:R0:W-:Y:S04]  /*251e0*/  @!P0 STG.E.U8 desc[UR14][R24.64+0xd8], R7 ;  /* 0x0000d80718008986 */ /* 0x0001e8000c10110e */
[----:B------:R1:W-:Y:S01]  /*251f0*/  @!P1 STG.E.U8 desc[UR14][R24.64+0xd9], R9 ;  /* 0x0000d90918009986 */ /* 0x0003e2000c10110e */
[----:B0-----:R-:W-:-:S03]  /*25200*/  F2FP.SATFINITE.E5M2.F32.PACK_AB_MERGE_C R7, RZ, R2, RZ ;  /* 0x00000002ff07723e */ /* 0x001fc600048060ff */
[----:B------:R0:W-:Y:S01]  /*25210*/  @!P5 STG.E.U8 desc[UR14][R26.64+0xd8], R11 ;  /* 0x0000d80b1a00d986 */ /* 0x0001e2000c10110e */
[----:B------:R-:W-:-:S03]  /*25220*/  FMUL R3, R38, UR20 ;  /* 0x0000001426037c20 */ /* 0x000fc60008400000 */
[----:B------:R-:W4:Y:S02]  /*25230*/  LDL.LU R38, [R1+0x234] ;  /* 0x0002340001267983 */ /* 0x000f240000300800 */
[----:B-1----:R-:W-:Y:S01]  /*25240*/  F2FP.SATFINITE.E5M2.F32.PACK_AB_MERGE_C R9, RZ, R3, RZ ;  /* 0x00000003ff09723e */ /* 0x002fe200048060ff */
[----:B------:R-:W-:Y:S02]  /*25250*/  FMUL R4, R37, UR20 ;  /* 0x0000001425047c20 */ /* 0x000fe40008400000 */
[----:B------:R-:W4:Y:S01]  /*25260*/  LDL.LU R37, [R1+0x238] ;  /* 0x0002380001257983 */ /* 0x000f220000300800 */
[----:B------:R-:W-:-:S03]  /*25270*/  FMUL R5, R36, UR20 ;  /* 0x0000001424057c20 */ /* 0x000fc60008400000 */
[----:B------:R-:W4:Y:S01]  /*25280*/  LDL.LU R36, [R1+0x23c] ;  /* 0x00023c0001247983 */ /* 0x000f220000300800 */
[----:B--2---:R-:W-:-:S03]  /*25290*/  FMUL R2, R35, UR20 ;  /* 0x0000001423027c20 */ /* 0x004fc60008400000 */
[----:B------:R-:W2:Y:S01]  /*252a0*/  LDL.LU R35, [R1+0x240] ;  /* 0x0002400001237983 */ /* 0x000ea20000300800 */
[----:B0-----:R-:W-:Y:S01]  /*252b0*/  F2FP.SATFINITE.E5M2.F32.PACK_AB_MERGE_C R11, RZ, R4, RZ ;  /* 0x00000004ff0b723e */ /* 0x001fe200048060ff */
[----:B---3--:R-:W-:Y:S02]  /*252c0*/  FMUL R3, R33, UR20 ;  /* 0x0000001421037c20 */ /* 0x008fe40008400000 */
[----:B------:R-:W3:Y:S01]  /*252d0*/  LDL.LU R33, [R1+0x244] ;  /* 0x0002440001217983 */ /* 0x000ee20000300800 */
[----:B----4-:R-:W-:-:S03]  /*252e0*/  FMUL R4, R32, UR20 ;  /* 0x0000001420047c20 */ /* 0x010fc60008400000 */
[----:B------:R-:W4:Y:S04]  /*252f0*/  LDL.LU R32, [R1+0x248] ;  /* 0x0002480001207983 */ /* 0x000f280000300800 */
[----:B------:R0:W-:Y:S01]  /*25300*/  @!P6 STG.E.U8 desc[UR14][R26.64+0xd9], R13 ;  /* 0x0000d90d1a00e986 */ /* 0x0001e2000c10110e */
[C---:B------:R-:W-:Y:S02]  /*25310*/  ISETP.LT.OR P6, PT, R0.reuse, 0xe2, !P3 ;  /* 0x000000e20000780c */ /* 0x040fe40005fc1670 */
[C---:B------:R-:W-:Y:S02]  /*25320*/  ISETP.LT.OR P5, PT, R0.reuse, 0xe1, !P3 ;  /* 0x000000e10000780c */ /* 0x040fe40005fa1670 */
[C---:B------:R-:W-:Y:S02]  /*25330*/  ISETP.LT.OR P0, PT, R0.reuse, 0xe1, !P2 ;  /* 0x000000e10000780c */ /* 0x040fe40005701670 */
[----:B------:R-:W-:-:S02]  /*25340*/  ISETP.LT.OR P1, PT, R0, 0xe2, !P2 ;  /* 0x000000e20000780c */ /* 0x000fc40005721670 */
[----:B------:R-:W-:-:S05]  /*25350*/  F2FP.SATFINITE.E5M2.F32.PACK_AB_MERGE_C R5, RZ, R5, RZ ;  /* 0x00000005ff05723e */ /* 0x000fca00048060ff */
[----:B------:R-:W-:Y:S01]  /*25360*/  @!P6 STG.E.U8 desc[UR14][R24.64+0xe1], R9 ;  /* 0x0000e1091800e986 */ /* 0x000fe2000c10110e */
[----:B------:R-:W-:Y:S02]  /*25370*/  ISETP.LT.OR P6, PT, R0, 0xe9, !P3 ;  /* 0x000000e90000780c */ /* 0x000fe40005fc1670 */
[----:B0-----:R-:W-:Y:S01]  /*25380*/  F2FP.SATFINITE.E5M2.F32.PACK_AB_MERGE_C R13, RZ, R2, RZ ;  /* 0x00000002ff0d723e */ /* 0x001fe200048060ff */
[----:B------:R-:W-:Y:S01]  /*25390*/  FMUL R2, R40, UR20 ;  /* 0x0000001428027c20 */ /* 0x000fe20008400000 */
[----:B------:R0:W-:Y:S01]  /*253a0*/  @!P5 STG.E.U8 desc[UR14][R24.64+0xe0], R7 ;  /* 0x0000e0071800d986 */ /* 0x0001e2000c10110e */
[----:B------:R-:W-:-:S03]  /*253b0*/  ISETP.LT.OR P5, PT, R0, 0xea, !P2 ;  /* 0x000000ea0000780c */ /* 0x000fc600057a1670 */
[----:B------:R-:W-:Y:S01]  /*253c0*/  @!P0 STG.E.U8 desc[UR14][R26.64+0xe0], R11 ;  /* 0x0000e00b1a008986 */ /* 0x000fe2000c10110e */
[----:B------:R-:W-:-:S03]  /*253d0*/  ISETP.LT.OR P0, PT, R0, 0xea, !P3 ;  /* 0x000000ea0000780c */ /* 0x000fc60005f01670 */
[----:B------:R1:W-:Y:S01]  /*253e0*/  @!P1 STG.E.U8 desc[UR14][R26.64+0xe1], R5 ;  /* 0x0000e1051a009986 */ /* 0x0003e2000c10110e */
[----:B------:R-:W-:-:S03]  /*253f0*/  ISETP.LT.OR P1, PT, R0, 0xe9, !P2 ;  /* 0x000000e90000780c */ /* 0x000fc60005721670 */
[----:B------:R-:W4:Y:S01]  /*25400*/  LDL.LU R40, [R1+0x24c] ;  /* 0x00024c0001287983 */ /* 0x000f220000300800 */
[----:B0-----:R-:W-:-:S03]  /*25410*/  F2FP.SATFINITE.E5M2.F32.PACK_AB_MERGE_C R7, RZ, R3, RZ ;  /* 0x00000003ff07723e */ /* 0x001fc600048060ff */
[----:B------:R-:W-:Y:S01]  /*25420*/  @!P6 STG.E.U8 desc[UR14][R24.64+0xe8], R13 ;  /* 0x0000e80d1800e986 */ /* 0x000fe2000c10110e */
[----:B-1----:R-:W-:Y:S01]  /*25430*/  F2FP.SATFINITE.E5M2.F32.PACK_AB_MERGE_C R5, RZ, R2, RZ ;  /* 0x00000002ff05723e */ /* 0x002fe200048060ff */
[----:B------:R-:W-:Y:S02]  /*25440*/  FMUL R2, R39, UR20 ;  /* 0x0000001427027c20 */ /* 0x000fe40008400000 */
[----:B------:R-:W4:Y:S01]  /*25450*/  LDL.LU R39, [R1+0x250] ;  /* 0x0002500001277983 */ /* 0x000f220000300800 */
[----:B------:R-:W-:Y:S02]  /*25460*/  ISETP.LT.OR P6, PT, R0, 0xf1, !P3 ;  /* 0x000000f10000780c */ /* 0x000fe40005fc1670 */
[----:B------:R-:W-:Y:S02]  /*25470*/  F2FP.SATFINITE.E5M2.F32.PACK_AB_MERGE_C R9, RZ, R4, RZ ;  /* 0x00000004ff09723e */ /* 0x000fe400048060ff */
[----:B------:R-:W-:Y:S01]  /*25480*/  F2FP.SATFINITE.E5M2.F32.PACK_AB_MERGE_C R11, RZ, R2, RZ ;  /* 0x00000002ff0b723e */ /* 0x000fe200048060ff */
[----:B------:R0:W-:Y:S04]  /*25490*/  @!P0 STG.E.U8 desc[UR14][R24.64+0xe9], R7 ;  /* 0x0000e90718008986 */ /* 0x0001e8000c10110e */
[----:B------:R1:W-:Y:S04]  /*254a0*/  @!P5 STG.E.U8 desc[UR14][R26.64+0xe9], R9 ;  /* 0x0000e9091a00d986 */ /* 0x0003e8000c10110e */
[----:B------:R-:W-:Y:S04]  /*254b0*/  @!P1 STG.E.U8 desc[UR14][R26.64+0xe8], R5 ;  /* 0x0000e8051a009986 */ /* 0x000fe8000c10110e */
[----:B------:R2:W-:Y:S01]  /*254c0*/  @!P6 STG.E.U8 desc[UR14][R24.64+0xf0], R11 ;  /* 0x0000f00b1800e986 */ /* 0x0005e2000c10110e */
[----:B------:R-:W-:-:S03]  /*254d0*/  FMUL R3, R38, UR20 ;  /* 0x0000001426037c20 */ /* 0x000fc60008400000 */
[----:B------:R-:W4:Y:S02]  /*254e0*/  LDL.LU R38, [R1+0x254] ;  /* 0x0002540001267983 */ /* 0x000f240000300800 */
[----:B0-----:R-:W-:Y:S01]  /*254f0*/  F2FP.SATFINITE.E5M2.F32.PACK_AB_MERGE_C R7, RZ, R3, RZ ;  /* 0x00000003ff07723e */ /* 0x001fe200048060ff */
[----:B------:R-:W-:Y:S02]  /*25500*/  FMUL R4, R37, UR20 ;  /* 0x0000001425047c20 */ /* 0x000fe40008400000 */
[----:B------:R-:W4:Y:S01]  /*25510*/  LDL.LU R37, [R1+0x258] ;  /* 0x0002580001257983 */ /* 0x000f220000300800 */
[----:B------:R-:W-:-:S03]  /*25520*/  FMUL R2, R36, UR20 ;  /* 0x0000001424027c20 */ /* 0x000fc60008400000 */
[----:B------:R-:W4:Y:S02]  /*25530*/  LDL.LU R36, [R1+0x25c] ;  /* 0x00025c0001247983 */ /* 0x000f240000300800 */
[----:B-1----:R-:W-:Y:S01]  /*25540*/  F2FP.SATFINITE.E5M2.F32.PACK_AB_MERGE_C R9, RZ, R2, RZ ;  /* 0x00000002ff09723e */ /* 0x002fe200048060ff */
[----:B--2---:R-:W-:Y:S02]  /*25550*/  FMUL R2, R35, UR20 ;  /* 0x0000001423027c20 */ /* 0x004fe40008400000 */
[----:B------:R-:W2:Y:S03]  /*25560*/  LDL.LU R35, [R1+0x260] ;  /* 0x0002600001237983 */ /* 0x000ea60000300800 */
[----:B------:R-:W-:Y:S01]  /*25570*/  F2FP.SATFINITE.E5M2.F32.PACK_AB_MERGE_C R11, RZ, R2, RZ ;  /* 0x00000002ff0b723e */ /* 0x000fe200048060ff */
[----:B---3--:R-:W-:Y:S02]  /*25580*/  FMUL R3, R33, UR20 ;  /* 0x0000001421037c20 */ /* 0x008fe40008400000 */
[----:B------:R-:W3:Y:S01]  /*25590*/  LDL.LU R33, [R1+0x264] ;  /* 0x0002640001217983 */ /* 0x000ee20000300800 */
[----:B----4-:R-:W-:-:S03]  /*255a0*/  FMUL R2, R32, UR20 ;  /* 0x0000001420027c20 */ /* 0x010fc60008400000 */
[----:B------:R-:W4:Y:S01]  /*255b0*/  LDL.LU R32, [R1+0x268] ;  /* 0x0002680001207983 */ /* 0x000f220000300800 */
[C---:B------:R-:W-:Y:S02]  /*255c0*/  ISETP.LT.OR P0, PT, R0.reuse, 0xf2, !P3 ;  /* 0x000000f20000780c */ /* 0x040fe40005f01670 */
[C---:B------:R-:W-:Y:S02]  /*255d0*/  ISETP.LT.OR P5, PT, R0.reuse, 0xf2, !P2 ;  /* 0x000000f20000780c */ /* 0x040fe400057a1670 */
[C---:B------:R-:W-:Y:S02]  /*255e0*/  ISETP.LT.OR P1, PT, R0.reuse, 0xf1, !P2 ;  /* 0x000000f10000780c */ /* 0x040fe40005721670 */
[----:B------:R-:W-:Y:S02]  /*255f0*/  ISETP.LT.OR P6, PT, R0, 0xf9, !P3 ;  /* 0x000000f90000780c */ /* 0x000fe40005fc1670 */
[----:B------:R-:W-:Y:S02]  /*25600*/  F2FP.SATFINITE.E5M2.F32.PACK_AB_MERGE_C R13, RZ, R3, RZ ;  /* 0x00000003ff0d723e */ /* 0x000fe400048060ff */
[----:B------:R-:W-:-:S03]  /*25610*/  F2FP.SATFINITE.E5M2.F32.PACK_AB_MERGE_C R5, RZ, R4, RZ ;  /* 0x00000004ff05723e */ /* 0x000fc600048060ff */
[----:B------:R0:W-:Y:S01]  /*25620*/  @!P0 STG.E.U8 desc[UR14][R24.64+0xf1], R7 ;  /* 0x0000f10718008986 */ /* 0x0001e2000c10110e */
[----:B------:R-:W-:-:S03]  /*25630*/  ISETP.LT.OR P3, PT, R0, 0xfa, !P3 ;  /* 0x000000fa0000780c */ /* 0x000fc60005f61670 */
[----:B------:R1:W-:Y:S01]  /*25640*/  @!P5 STG.E.U8 desc[UR14][R26.64+0xf1], R9 ;  /* 0x0000f1091a00d986 */ /* 0x0003e2000c10110e */
[----:B------:R-:W-:Y:S02]  /*25650*/  ISETP.LT.OR P5, PT, R0, 0xf9, !P2 ;  /* 0x000000f90000780c */ /* 0x000fe400057a1670 */
[----:B0-----:R-:W-:Y:S01]  /*25660*/  F2FP.SATFINITE.E5M2.F32.PACK_AB_MERGE_C R7, RZ, R2, RZ ;  /* 0x00000002ff07723e */ /* 0x001fe200048060ff */
[----:B------:R-:W-:Y:S01]  /*25670*/  @!P1 STG.E.U8 desc[UR14][R26.64+0xf0], R5 ;  /* 0x0000f0051a009986 */ /* 0x000fe2000c10110e */
[----:B------:R-:W-:-:S03]  /*25680*/  FMUL R2, R40, UR20 ;  /* 0x0000001428027c20 */ /* 0x000fc60008400000 */
[----:B------:R-:W4:Y:S01]  /*25690*/  LDL.LU R40, [R1+0x26c] ;  /* 0x00026c0001287983 */ /* 0x000f220000300800 */
[----:B------:R-:W-:-:S03]  /*256a0*/  FMUL R3, R39, UR20 ;  /* 0x0000001427037c20 */ /* 0x000fc60008400000 */
[----:B------:R-:W4:Y:S01]  /*256b0*/  LDL.LU R39, [R1+0x270] ;  /* 0x0002700001277983 */ /* 0x000f220000300800 */
[----:B-1----:R-:W-:-:S03]  /*256c0*/  F2FP.SATFINITE.E5M2.F32.PACK_AB_MERGE_C R9, RZ, R2, RZ ;  /* 0x00000002ff09723e */ /* 0x002fc600048060ff */
        /* <DEDUP_REMOVED lines=17> */
[----:B------:R-:W4:Y:S01]  /*257e0*/  LDL.LU R32, [R1+0x288] ;  /* 0x0002880001207983 */ /* 0x000f220000300800 */
[----:B------:R-:W-:Y:S02]  /*257f0*/  ISETP.GE.AND P1, PT, R34, 0x81, PT ;  /* 0x000000812200780c */ /* 0x000fe40003f26270 */
[C---:B------:R-:W-:Y:S02]  /*25800*/  ISETP.LT.OR P2, PT, R0.reuse, 0xfa, !P2 ;  /* 0x000000fa0000780c */ /* 0x040fe40005741670 */
[C---:B------:R-:W-:Y:S02]  /*25810*/  ISETP.LT.OR P6, PT, R0.reuse, 0x1, !P1 ;  /* 0x000000010000780c */ /* 0x040fe40004fc1670 */
[----:B------:R-:W-:Y:S02]  /*25820*/  ISETP.LT.OR P3, PT, R0, 0x2, !P1 ;  /* 0x000000020000780c */ /* 0x000fe40004f61670 */
[----:B------:R-:W-:-:S07]  /*25830*/  ISETP.GE.AND P0, PT, R34, 0x89, PT ;  /* 0x000000892200780c */ /* 0x000fce0003f06270 */
[----:B------:R0:W-:Y:S04]  /*25840*/  @!P2 STG.E.U8 desc[UR14][R26.64+0xf9], R9 ;  /* 0x0000f9091a00a986 */ /* 0x0001e8000c10110e */
[----:B------:R-:W-:Y:S01]  /*25850*/  @!P6 STG.E.U8 desc[UR14][R30.64], R11 ;  /* 0x0000000b1e00e986 */ /* 0x000fe2000c10110e */
[C---:B------:R-:W-:Y:S02]  /*25860*/  ISETP.LT.OR P6, PT, R0.reuse, 0x2, !P0 ;  /* 0x000000020000780c */ /* 0x040fe400047c1670 */
[C---:B------:R-:W-:Y:S01]  /*25870*/  ISETP.LT.OR P5, PT, R0.reuse, 0x1, !P0 ;  /* 0x000000010000780c */ /* 0x040fe200047a1670 */
[----:B------:R1:W-:Y:S01]  /*25880*/  @!P3 STG.E.U8 desc[UR14][R30.64+0x1], R13 ;  /* 0x0000010d1e00b986 */ /* 0x0003e2000c10110e */
[----:B------:R-:W-:Y:S02]  /*25890*/  ISETP.LT.OR P2, PT, R0, 0xa, !P1 ;  /* 0x0000000a0000780c */ /* 0x000fe40004f41670 */
[----:B0-----:R-:W-:Y:S01]  /*258a0*/  F2FP.SATFINITE.E5M2.F32.PACK_AB_MERGE_C R9, RZ, R3, RZ ;  /* 0x00000003ff09723e */ /* 0x001fe200048060ff */
[----:B------:R-:W-:-:S02]  /*258b0*/  FMUL R3, R40, UR20 ;  /* 0x0000001428037c20 */ /* 0x000fc40008400000 */
[----:B------:R-:W4:Y:S01]  /*258c0*/  LDL.LU R40, [R1+0x28c] ;  /* 0x00028c0001287983 */ /* 0x000f220000300800 */
[----:B-1----:R-:W-:Y:S02]  /*258d0*/  F2FP.SATFINITE.E5M2.F32.PACK_AB_MERGE_C R13, RZ, R2, RZ ;  /* 0x00000002ff0d723e */ /* 0x002fe400048060ff */
[C---:B------:R-:W-:Y:S01]  /*258e0*/  ISETP.LT.OR P3, PT, R0.reuse, 0x9, !P1 ;  /* 0x000000090000780c */ /* 0x040fe20004f61670 */
[----:B------:R0:W-:Y:S01]  /*258f0*/  @!P6 STG.E.U8 desc[UR14][R28.64+0x1], R7 ;  /* 0x000001071c00e986 */ /* 0x0001e2000c10110e */
[----:B------:R-:W-:Y:S01]  /*25900*/  F2FP.SATFINITE.E5M2.F32.PACK_AB_MERGE_C R5, RZ, R5, RZ ;  /* 0x00000005ff05723e */ /* 0x000fe200048060ff */
[----:B------:R-:W-:Y:S02]  /*25910*/  FMUL R2, R39, UR20 ;  /* 0x0000001427027c20 */ /* 0x000fe40008400000 */
[----:B------:R-:W4:Y:S01]  /*25920*/  LDL.LU R39, [R1+0x290] ;  /* 0x0002900001277983 */ /* 0x000f220000300800 */
[----:B------:R-:W-:Y:S02]  /*25930*/  F2FP.SATFINITE.E5M2.F32.PACK_AB_MERGE_C R11, RZ, R4, RZ ;  /* 0x00000004ff0b723e */ /* 0x000fe400048060ff */
[----:B------:R-:W-:-:S02]  /*25940*/  ISETP.LT.OR P6, PT, R0, 0xa, !P0 ;  /* 0x0000000a0000780c */ /* 0x000fc400047c1670 */
[----:B0-----:R-:W-:Y:S01]  /*25950*/  F2FP.SATFINITE.E5M2.F32.PACK_AB_MERGE_C R7, RZ, R2, RZ ;  /* 0x00000002ff07723e */ /* 0x001fe200048060ff */
[----:B------:R0:W-:Y:S04]  /*25960*/  @!P5 STG.E.U8 desc[UR14][R28.64], R5 ;  /* 0x000000051c00d986 */ /* 0x0001e8000c10110e */
[----:B------:R-:W-:Y:S04]  /*25970*/  @!P2 STG.E.U8 desc[UR14][R30.64+0x9], R11 ;  /* 0x0000090b1e00a986 */ /* 0x000fe8000c10110e */
[----:B------:R1:W-:Y:S01]  /*25980*/  @!P3 STG.E.U8 desc[UR14][R30.64+0x8], R9 ;  /* 0x000008091e00b986 */ /* 0x0003e2000c10110e */
[----:B0-----:R-:W-:-:S05]  /*25990*/  F2FP.SATFINITE.E5M2.F32.PACK_AB_MERGE_C R5, RZ, R3, RZ ;  /* 0x00000003ff05723e */ /* 0x001fca00048060ff */
[----:B------:R4:W-:Y:S01]  /*259a0*/  @!P6 STG.E.U8 desc[UR14][R28.64+0x9], R5 ;  /* 0x000009051c00e986 */ /* 0x0009e2000c10110e */
[----:B------:R-:W-:-:S03]  /*259b0*/  FMUL R4, R38, UR20 ;  /* 0x0000001426047c20 */ /* 0x000fc60008400000 */
[----:B------:R-:W4:Y:S02]  /*259c0*/  LDL.LU R38, [R1+0x294] ;  /* 0x0002940001267983 */ /* 0x000f240000300800 */
[----:B-1----:R-:W-:Y:S01]  /*259d0*/  F2FP.SATFINITE.E5M2.F32.PACK_AB_MERGE_C R9, RZ, R4, RZ ;  /* 0x00000004ff09723e */ /* 0x002fe200048060ff */
[----:B------:R-:W-:Y:S02]  /*259e0*/  FMUL R2, R37, UR20 ;  /* 0x0000001425027c20 */ /* 0x000fe40008400000 */
[----:B------:R-:W4:Y:S03]  /*259f0*/  LDL.LU R37, [R1+0x298] ;  /* 0x0002980001257983 */ /* 0x000f260000300800 */
[----:B------:R-:W-:Y:S01]  /*25a00*/  F2FP.SATFINITE.E5M2.F32.PACK_AB_MERGE_C R11, RZ, R2, RZ ;  /* 0x00000002ff0b723e */ /* 0x000fe200048060ff */
[----:B------:R-:W-:Y:S02]  /*25a10*/  FMUL R2, R36, UR20 ;  /* 0x0000001424027c20 */ /* 0x000fe40008400000 */
[----:B------:R-:W4:Y:S01]  /*25a20*/  LDL.LU R36, [R1+0x29c] ;  /* 0x00029c0001247983 */ /* 0x000f220000300800 */
[----:B--2---:R-:W-:-:S03]  /*25a30*/  FMUL R3, R35, UR20 ;  /* 0x0000001423037c20 */ /* 0x004fc60008400000 */
[----:B------:R-:W2:Y:S01]  /*25a40*/  LDL.LU R35, [R1+0x2a0] ;  /* 0x0002a00001237983 */ /* 0x000ea20000300800 */
[----:B---3--:R-:W-:-:S03]  /*25a50*/  FMUL R4, R33, UR20 ;  /* 0x0000001421047c20 */ /* 0x008fc60008400000 */
[----:B------:R-:W3:Y:S01]  /*25a60*/  LDL.LU R33, [R1+0x2a4] ;  /* 0x0002a40001217983 */ /* 0x000ee20000300800 */
[----:B----4-:R-:W-:-:S03]  /*25a70*/  FMUL R5, R32, UR20 ;  /* 0x0000001420057c20 */ /* 0x010fc60008400000 */
[----:B------:R-:W4:Y:S01]  /*25a80*/  LDL.LU R32, [R1+0x2a8] ;  /* 0x0002a80001207983 */ /* 0x000f220000300800 */
[C---:B------:R-:W-:Y:S02]  /*25a90*/  ISETP.LT.OR P5, PT, R0.reuse, 0x9, !P0 ;  /* 0x000000090000780c */ /* 0x040fe400047a1670 */
[C---:B------:R-:W-:Y:S02]  /*25aa0*/  ISETP.LT.OR P3, PT, R0.reuse, 0x11, !P1 ;  /* 0x000000110000780c */ /* 0x040fe40004f61670 */
[C---:B------:R-:W-:Y:S02]  /*25ab0*/  ISETP.LT.OR P2, PT, R0.reuse, 0x12, !P1 ;  /* 0x000000120000780c */ /* 0x040fe40004f41670 */
[----:B------:R-:W-:-:S07]  /*25ac0*/  ISETP.LT.OR P6, PT, R0, 0x12, !P0 ;  /* 0x000000120000780c */ /* 0x000fce00047c1670 */
[----:B------:R-:W-:Y:S01]  /*25ad0*/  @!P5 STG.E.U8 desc[UR14][R28.64+0x8], R13 ;  /* 0x0000080d1c00d986 */ /* 0x000fe2000c10110e */
[----:B------:R-:W-:-:S03]  /*25ae0*/  ISETP.LT.OR P5, PT, R0, 0x11, !P0 ;  /* 0x000000110000780c */ /* 0x000fc600047a1670 */
[----:B------:R0:W-:Y:S01]  /*25af0*/  @!P3 STG.E.U8 desc[UR14][R30.64+0x10], R7 ;  /* 0x000010071e00b986 */ /* 0x0001e2000c10110e */
[----:B------:R-:W-:-:S03]  /*25b00*/  ISETP.LT.OR P3, PT, R0, 0x19, !P1 ;  /* 0x000000190000780c */ /* 0x000fc60004f61670 */
[----:B------:R1:W-:Y:S01]  /*25b10*/  @!P2 STG.E.U8 desc[UR14][R30.64+0x11], R9 ;  /* 0x000011091e00a986 */ /* 0x0003e2000c10110e */
[----:B------:R-:W-:Y:S02]  /*25b20*/  ISETP.LT.OR P2, PT, R0, 0x1a, !P1 ;  /* 0x0000001a0000780c */ /* 0x000fe40004f41670 */
[----:B0-----:R-:W-:Y:S01]  /*25b30*/  F2FP.SATFINITE.E5M2.F32.PACK_AB_MERGE_C R7, RZ, R2, RZ ;  /* 0x00000002ff07723e */ /* 0x001fe200048060ff */
[----:B------:R-:W-:Y:S01]  /*25b40*/  FMUL R2, R40, UR20 ;  /* 0x0000001428027c20 */ /* 0x000fe20008400000 */
[----:B-1----:R-:W-:Y:S01]  /*25b50*/  F2FP.SATFINITE.E5M2.F32.PACK_AB_MERGE_C R9, RZ, R3, RZ ;  /* 0x00000003ff09723e */ /* 0x002fe200048060ff */
[----:B------:R-:W4:Y:S01]  /*25b60*/  LDL.LU R40, [R1+0x2ac] ;  /* 0x0002ac0001287983 */ /* 0x000f220000300800 */
[----:B------:R-:W-:-:S03]  /*25b70*/  F2FP.SATFINITE.E5M2.F32.PACK_AB_MERGE_C R13, RZ, R4, RZ ;  /* 0x00000004ff0d723e */ /* 0x000fc600048060ff */
[----:B------:R0:W-:Y:S01]  /*25b80*/  @!P6 STG.E.U8 desc[UR14][R28.64+0x11], R7 ;  /* 0x000011071c00e986 */ /* 0x0001e2000c10110e */
[----:B------:R-:W-:Y:S01]  /*25b90*/  ISETP.LT.OR P6, PT, R0, 0x1a, !P0 ;  /* 0x0000001a0000780c */ /* 0x000fe200047c1670 */
[----:B------:R-:W-:Y:S02]  /*25ba0*/  FMUL R3, R39, UR20 ;  /* 0x0000001427037c20 */ /* 0x000fe40008400000 */
[----:B------:R-:W4:Y:S01]  /*25bb0*/  LDL.LU R39, [R1+0x2b0] ;  /* 0x0002b00001277983 */ /* 0x000f220000300800 */
[----:B0-----:R-:W-:-:S03]  /*25bc0*/  F2FP.SATFINITE.E5M2.F32.PACK_AB_MERGE_C R7, RZ, R2, RZ ;  /* 0x00000002ff07723e */ /* 0x001fc600048060ff */
[----:B------:R-:W-:Y:S04]  /*25bd0*/  @!P5 STG.E.U8 desc[UR14][R28.64+0x10], R11 ;  /* 0x0000100b1c00d986 */ /* 0x000fe8000c10110e */
[----:B------:R0:W-:Y:S04]  /*25be0*/  @!P3 STG.E.U8 desc[UR14][R30.64+0x18], R9 ;  /* 0x000018091e00b986 */ /* 0x0001e8000c10110e */
[----:B------:R1:W-:Y:S01]  /*25bf0*/  @!P2 STG.E.U8 desc[UR14][R30.64+0x19], R13 ;  /* 0x0000190d1e00a986 */ /* 0x0003e2000c10110e */
[----:B0-----:R-:W-:-:S03]  /*25c00*/  F2FP.SATFINITE.E5M2.F32.PACK_AB_MERGE_C R9, RZ, R3, RZ ;  /* 0x00000003ff09723e */ /* 0x001fc600048060ff */
[----:B------:R0:W-:Y:S01]  /*25c10*/  @!P6 STG.E.U8 desc[UR14][R28.64+0x19], R7 ;  /* 0x000019071c00e986 */ /* 0x0001e2000c10110e */
[----:B------:R-:W-:-:S03]  /*25c20*/  FMUL R4, R38, UR20 ;  /* 0x0000001426047c20 */ /* 0x000fc60008400000 */
[----:B------:R-:W4:Y:S02]  /*25c30*/  LDL.LU R38, [R1+0x2b4] ;  /* 0x0002b40001267983 */ /* 0x000f240000300800 */
[----:B------:R-:W-:Y:S01]  /*25c40*/  F2FP.SATFINITE.E5M2.F32.PACK_AB_MERGE_C R11, RZ, R4, RZ ;  /* 0x00000004ff0b723e */ /* 0x000fe200048060ff */
[----:B------:R-:W-:Y:S02]  /*25c50*/  FMUL R2, R37, UR20 ;  /* 0x0000001425027c20 */ /* 0x000fe40008400000 */
[----:B------:R-:W4:Y:S03]  /*25c60*/  LDL.LU R37, [R1+0x2b8] ;  /* 0x0002b80001257983 */ /* 0x000f260000300800 */
[----:B-1----:R-:W-:Y:S01]  /*25c70*/  F2FP.SATFINITE.E5M2.F32.PACK_AB_MERGE_C R13, RZ, R2, RZ ;  /* 0x00000002ff0d723e */ /* 0x002fe200048060ff */
[----:B------:R-:W-:Y:S02]  /*25c80*/  FMUL R3, R36, UR20 ;  /* 0x0000001424037c20 */ /* 0x000fe40008400000 */
[----:B------:R-:W4:Y:S01]  /*25c90*/  LDL.LU R36, [R1+0x2bc] ;  /* 0x0002bc0001247983 */ /* 0x000f220000300800 */
[----:B--2---:R-:W-:-:S03]  /*25ca0*/  FMUL R2, R35, UR20 ;  /* 0x0000001423027c20 */ /* 0x004fc60008400000 */
[----:B------:R-:W2:Y:S02]  /*25cb0*/  LDL.LU R35, [R1+0x2c0] ;  /* 0x0002c00001237983 */ /* 0x000ea40000300800 */
[----:B0-----:R-:W-:Y:S01]  /*25cc0*/  F2FP.SATFINITE.E5M2.F32.PACK_AB_MERGE_C R7, RZ, R2, RZ ;  /* 0x00000002ff07723e */ /* 0x001fe200048060ff */
[----:B---3--:R-:W-:Y:S02]  /*25cd0*/  FMUL R4, R33, UR20 ;  /* 0x0000001421047c20 */ /* 0x008fe40008400000 */
[----:B------:R-:W3:Y:S01]  /*25ce0*/  LDL.LU R33, [R1+0x2c4] ;  /* 0x0002c40001217983 */ /* 0x000ee20000300800 */
[----:B----4-:R-:W-:-:S03]  /*25cf0*/  FMUL R2, R32, UR20 ;  /* 0x0000001420027c20 */ /* 0x010fc60008400000 */
[----:B------:R-:W4:Y:S01]  /*25d00*/  LDL.LU R32, [R1+0x2c8] ;  /* 0x0002c80001207983 */ /* 0x000f220000300800 */
[C---:B------:R-:W-:Y:S02]  /*25d10*/  ISETP.LT.OR P5, PT, R0.reuse, 0x19, !P0 ;  /* 0x000000190000780c */ /* 0x040fe400047a1670 */
[C---:B------:R-:W-:Y:S02]  /*25d20*/  ISETP.LT.OR P3, PT, R0.reuse, 0x21, !P1 ;  /* 0x000000210000780c */ /* 0x040fe40004f61670 */
[C---:B------:R-:W-:Y:S02]  /*25d30*/  ISETP.LT.OR P2, PT, R0.reuse, 0x22, !P1 ;  /* 0x000000220000780c */ /* 0x040fe40004f41670 */
[----:B------:R-:W-:Y:S02]  /*25d40*/  F2FP.SATFINITE.E5M2.F32.PACK_AB_MERGE_C R5, RZ, R5, RZ ;  /* 0x00000005ff05723e */ /* 0x000fe400048060ff */
[----:B------:R-:W-:-:S05]  /*25d50*/  ISETP.LT.OR P6, PT, R0, 0x22, !P0 ;  /* 0x000000220000780c */ /* 0x000fca00047c1670 */
[----:B------:R0:W-:Y:S01]  /*25d60*/  @!P5 STG.E.U8 desc[UR14][R28.64+0x18], R5 ;  /* 0x000018051c00d986 */ /* 0x0001e2000c10110e */
[----:B------:R-:W-:-:S03]  /*25d70*/  ISETP.LT.OR P5, PT, R0, 0x21, !P0 ;  /* 0x000000210000780c */ /* 0x000fc600047a1670 */
[----:B------:R-:W-:Y:S01]  /*25d80*/  @!P3 STG.E.U8 desc[UR14][R30.64+0x20], R9 ;  /* 0x000020091e00b986 */ /* 0x000fe2000c10110e */
[----:B------:R-:W-:-:S03]  /*25d90*/  ISETP.LT.OR P3, PT, R0, 0x29, !P1 ;  /* 0x000000290000780c */ /* 0x000fc60004f61670 */
[----:B------:R1:W-:Y:S01]  /*25da0*/  @!P2 STG.E.U8 desc[UR14][R30.64+0x21], R11 ;  /* 0x0000210b1e00a986 */ /* 0x0003e2000c10110e */
[----:B------:R-:W-:Y:S02]  /*25db0*/  ISETP.LT.OR P2, PT, R0, 0x2a, !P1 ;  /* 0x0000002a0000780c */ /* 0x000fe40004f41670 */
[----:B0-----:R-:W-:Y:S02]  /*25dc0*/  F2FP.SATFINITE.E5M2.F32.PACK_AB_MERGE_C R5, RZ, R3, RZ ;  /* 0x00000003ff05723e */ /* 0x001fe400048060ff */
[----:B-1----:R-:W-:Y:S01]  /*25dd0*/  F2FP.SATFINITE.E5M2.F32.PACK_AB_MERGE_C R11, RZ, R2, RZ ;  /* 0x00000002ff0b723e */ /* 0x002fe200048060ff */
[----:B------:R-:W-:Y:S02]  /*25de0*/  FMUL R2, R40, UR20 ;  /* 0x0000001428027c20 */ /* 0x000fe40008400000 */
[----:B------:R-:W4:Y:S01]  /*25df0*/  LDL.LU R40, [R1+0x2cc] ;  /* 0x0002cc0001287983 */ /* 0x000f220000300800 */
[----:B------:R-:W-:-:S03]  /*25e00*/  F2FP.SATFINITE.E5M2.F32.PACK_AB_MERGE_C R9, RZ, R4, RZ ;  /* 0x00000004ff09723e */ /* 0x000fc600048060ff */
[----:B------:R-:W-:Y:S01]  /*25e10*/  @!P6 STG.E.U8 desc[UR14][R28.64+0x21], R5 ;  /* 0x000021051c00e986 */ /* 0x000fe2000c10110e */
[----:B------:R-:W-:-:S03]  /*25e20*/  FMUL R3, R39, UR20 ;  /* 0x0000001427037c20 */ /* 0x000fc60008400000 */
[----:B------:R-:W4:Y:S01]  /*25e30*/  LDL.LU R39, [R1+0x2d0] ;  /* 0x0002d00001277983 */ /* 0x000f220000300800 */
[----:B------:R-:W-:-:S03]  /*25e40*/  ISETP.LT.OR P6, PT, R0, 0x2a, !P0 ;  /* 0x0000002a0000780c */ /* 0x000fc600047c1670 */
[----:B------:R-:W-:Y:S04]  /*25e50*/  @!P5 STG.E.U8 desc[UR14][R28.64+0x20], R13 ;  /* 0x0000200d1c00d986 */ /* 0x000fe8000c10110e */
[----:B------:R0:W-:Y:S04]  /*25e60*/  @!P3 STG.E.U8 desc[UR14][R30.64+0x28], R7 ;  /* 0x000028071e00b986 */ /* 0x0001e8000c10110e */
[----:B------:R1:W-:Y:S01]  /*25e70*/  @!P2 STG.E.U8 desc[UR14][R30.64+0x29], R9 ;  /* 0x000029091e00a986 */ /* 0x0003e2000c10110e */
[----:B0-----:R-:W-:Y:S02]  /*25e80*/  F2FP.SATFINITE.E5M2.F32.PACK_AB_MERGE_C R7, RZ, R2, RZ ;  /* 0x00000002ff07723e */ /* 0x001fe400048060ff */
[----:B-1----:R-:W-:-:S03]  /*25e90*/  F2FP.SATFINITE.E5M2.F32.PACK_AB_MERGE_C R9, RZ, R3, RZ ;  /* 0x00000003ff09723e */ /* 0x002fc600048060ff */
[----:B------:R0:W-:Y:S01]  /*25ea0*/  @!P6 STG.E.U8 desc[UR14][R28.64+0x29], R7 ;  /* 0x000029071c00e986 */ /* 0x0001e2000c10110e */
[----:B------:R-:W-:-:S03]  /*25eb0*/  FMUL R4, R38, UR20 ;  /* 0x0000001426047c20 */ /* 0x000fc60008400000 */
[----:B------:R-:W4:Y:S02]  /*25ec0*/  LDL.LU R38, [R1+0x2d4] ;  /* 0x0002d40001267983 */ /* 0x000f240000300800 */
[----:B------:R-:W-:Y:S01]  /*25ed0*/  F2FP.SATFINITE.E5M2.F32.PACK_AB_MERGE_C R13, RZ, R4, RZ ;  /* 0x00000004ff0d723e */ /* 0x000fe200048060ff */
        /* <DEDUP_REMOVED lines=21> */
[----:B------:R-:W-:Y:S02]  /*26030*/  F2FP.SATFINITE.E5M2.F32.PACK_AB_MERGE_C R5, RZ, R5, RZ ;  /* 0x00000005ff05723e */ /* 0x000fe400048060ff */
[----:B0-----:R-:W-:Y:S02]  /*26040*/  F2FP.SATFINITE.E5M2.F32.PACK_AB_MERGE_C R13, RZ, R2, RZ ;  /* 0x00000002ff0d723e */ /* 0x001fe400048060ff */
[----:B-1----:R-:W-:Y:S01]  /*26050*/  F2FP.SATFINITE.E5M2.F32.PACK_AB_MERGE_C R9, RZ, R3, RZ ;  /* 0x00000003ff09723e */ /* 0x002fe200048060ff */
[----:B------:R-:W-:Y:S02]  /*26060*/  FMUL R3, R40, UR20 ;  /* 0x0000001428037c20 */ /* 0x000fe40008400000 */
[----:B------:R-:W4:Y:S01]  /*26070*/  LDL.LU R40, [R1+0x2ec] ;  /* 0x0002ec0001287983 */ /* 0x000f220000300800 */
[----:B------:R-:W-:Y:S01]  /*26080*/  F2FP.SATFINITE.E5M2.F32.PACK_AB_MERGE_C R11, RZ, R4, RZ ;  /* 0x00000004ff0b723e */ /* 0x000fe200048060ff */
[----:B------:R-:W-:-:S02]  /*26090*/  FMUL R2, R39, UR20 ;  /* 0x0000001427027c20 */ /* 0x000fc40008400000 */
[----:B------:R-:W4:Y:S04]  /*260a0*/  LDL.LU R39, [R1+0x2f0] ;  /* 0x0002f00001277983 */ /* 0x000f280000300800 */
[----:B------:R0:W-:Y:S01]  /*260b0*/  @!P6 STG.E.U8 desc[UR14][R28.64+0x31], R7 ;  /* 0x000031071c00e986 */ /* 0x0001e2000c10110e */
[----:B------:R-:W-:-:S03]  /*260c0*/  ISETP.LT.OR P6, PT, R0, 0x3a, !P0 ;  /* 0x0000003a0000780c */ /* 0x000fc600047c1670 */
[----:B------:R1:W-:Y:S01]  /*260d0*/  @!P5 STG.E.U8 desc[UR14][R28.64+0x30], R5 ;  /* 0x000030051c00d986 */ /* 0x0003e2000c10110e */
[----:B0-----:R-:W-:-:S03]  /*260e0*/  F2FP.SATFINITE.E5M2.F32.PACK_AB_MERGE_C R7, RZ, R2, RZ ;  /* 0x00000002ff07723e */ /* 0x001fc600048060ff */
[----:B------:R-:W-:Y:S01]  /*260f0*/  @!P2 STG.E.U8 desc[UR14][R30.64+0x39], R11 ;  /* 0x0000390b1e00a986 */ /* 0x000fe2000c10110e */
[----:B-1----:R-:W-:-:S03]  /*26100*/  F2FP.SATFINITE.E5M2.F32.PACK_AB_MERGE_C R5, RZ, R3, RZ ;  /* 0x00000003ff05723e */ /* 0x002fc600048060ff */
[----:B------:R0:W-:Y:S04]  /*26110*/  @!P3 STG.E.U8 desc[UR14][R30.64+0x38], R9 ;  /* 0x000038091e00b986 */ /* 0x0001e8000c10110e */
[----:B------:R4:W-:Y:S01]  /*26120*/  @!P6 STG.E.U8 desc[UR14][R28.64+0x39], R5 ;  /* 0x000039051c00e986 */ /* 0x0009e2000c10110e */
[----:B------:R-:W-:-:S03]  /*26130*/  FMUL R4, R38, UR20 ;  /* 0x0000001426047c20 */ /* 0x000fc60008400000 */
[----:B------:R-:W4:Y:S02]  /*26140*/  LDL.LU R38, [R1+0x2f4] ;  /* 0x0002f40001267983 */ /* 0x000f240000300800 */
[----:B0-----:R-:W-:Y:S01]  /*26150*/  F2FP.SATFINITE.E5M2.F32.PACK_AB_MERGE_C R9, RZ, R4, RZ ;  /* 0x00000004ff09723e */ /* 0x001fe200048060ff */
        /* <DEDUP_REMOVED lines=26> */
[----:B------:R0:W-:Y:S01]  /*26300*/  @!P6 STG.E.U8 desc[UR14][R28.64+0x41], R7 ;  /* 0x000041071c00e986 */ /* 0x0001e2000c10110e */
[----:B------:R-:W-:-:S03]  /*26310*/  FMUL R3, R39, UR20 ;  /* 0x0000001427037c20 */ /* 0x000fc60008400000 */
[----:B------:R-:W4:Y:S01]  /*26320*/  LDL.LU R39, [R1+0x310] ;  /* 0x0003100001277983 */ /* 0x000f220000300800 */
[----:B------:R-:W-:Y:S02]  /*26330*/  ISETP.LT.OR P6, PT, R0, 0x4a, !P0 ;  /* 0x0000004a0000780c */ /* 0x000fe400047c1670 */
[----:B0-----:R-:W-:Y:S01]  /*26340*/  F2FP.SATFINITE.E5M2.F32.PACK_AB_MERGE_C R7, RZ, R2, RZ ;  /* 0x00000002ff07723e */ /* 0x001fe200048060ff */
        /* <DEDUP_REMOVED lines=155> */
[----:B------:R-:W-:Y:S01]  /*26d00*/  F2FP.SATFINITE.E5M2.F32.PACK_AB_MERGE_C R9, RZ, R4, RZ ;  /* 0x00000004ff09723e */ /* 0x000fe200048060ff */
[----:B------:R-:W-:-:S02]  /*26d10*/  FMUL R3, R39, UR20 ;  /* 0x0000001427037c20 */ /* 0x000fc40008400000 */
[----:B------:R-:W4:Y:S04]  /*26d20*/  LDL.LU R39, [R1+0x390] ;  /* 0x0003900001277983 */ /* 0x000f280000300800 */
[----:B------:R-:W-:Y:S04]  /*26d30*/  @!P6 STG.E.U8 desc[UR14][R28.64+0x81], R5 ;  /* 0x000081051c00e986 */ /* 0x000fe8000c10110e */
[----:B------:R-:W-:Y:S04]  /*26d40*/  @!P5 STG.E.U8 desc[UR14][R28.64+0x80], R13 ;  /* 0x0000800d1c00d986 */ /* 0x000fe8000c10110e */
[----:B------:R0:W-:Y:S04]  /*26d50*/  @!P3 STG.E.U8 desc[UR14][R30.64+0x88], R7 ;  /* 0x000088071e00b986 */ /* 0x0001e8000c10110e */
[----:B------:R1:W-:Y:S01]  /*26d60*/  @!P2 STG.E.U8 desc[UR14][R30.64+0x89], R9 ;  /* 0x000089091e00a986 */ /* 0x0003e2000c10110e */
[----:B0-----:R-:W-:-:S02]  /*26d70*/  F2FP.SATFINITE.E5M2.F32.PACK_AB_MERGE_C R7, RZ, R2, RZ ;  /* 0x00000002ff07723e */ /* 0x001fc400048060ff */
[----:B-1----:R-:W-:Y:S01]  /*26d80*/  F2FP.SATFINITE.E5M2.F32.PACK_AB_MERGE_C R9, RZ, R3, RZ ;  /* 0x00000003ff09723e */ /* 0x002fe200048060ff */
[----:B------:R-:W-:Y:S02]  /*26d90*/  FMUL R4, R38, UR20 ;  /* 0x0000001426047c20 */ /* 0x000fe40008400000 */
[----:B------:R-:W4:Y:S03]  /*26da0*/  LDL.LU R38, [R1+0x394] ;  /* 0x0003940001267983 */ /* 0x000f260000300800 */
[----:B------:R-:W-:Y:S01]  /*26db0*/  F2FP.SATFINITE.E5M2.F32.PACK_AB_MERGE_C R13, RZ, R4, RZ ;  /* 0x00000004ff0d723e */ /* 0x000fe200048060ff */
[----:B------:R-:W-:Y:S02]  /*26dc0*/  FMUL R5, R37, UR20 ;  /* 0x0000001425057c20 */ /* 0x000fe40008400000 */
[----:B------:R-:W4:Y:S01]  /*26dd0*/  LDL.LU R37, [R1+0x398] ;  /* 0x0003980001257983 */ /* 0x000f220000300800 */
[----:B------:R-:W-:-:S03]  /*26de0*/  FMUL R2, R36, UR20 ;  /* 0x0000001424027c20 */ /* 0x000fc60008400000 */
[----:B------:R-:W4:Y:S01]  /*26df0*/  LDL.LU R36, [R1+0x39c] ;  /* 0x00039c0001247983 */ /* 0x000f220000300800 */
[----:B--2---:R-:W-:-:S03]  /*26e00*/  FMUL R3, R35, UR20 ;  /* 0x0000001423037c20 */ /* 0x004fc60008400000 */
[----:B------:R-:W2:Y:S01]  /*26e10*/  LDL.LU R35, [R1+0x3a0] ;  /* 0x0003a00001237983 */ /* 0x000ea20000300800 */
        /* <DEDUP_REMOVED lines=9> */
[----:B------:R0:W-:Y:S01]  /*26eb0*/  @!P6 STG.E.U8 desc[UR14][R28.64+0x89], R7 ;  /* 0x000089071c00e986 */ /* 0x0001e2000c10110e */
[----:B------:R-:W-:-:S03]  /*26ec0*/  ISETP.LT.OR P6, PT, R0, 0x92, !P0 ;  /* 0x000000920000780c */ /* 0x000fc600047c1670 */
[----:B------:R-:W-:Y:S01]  /*26ed0*/  @!P5 STG.E.U8 desc[UR14][R28.64+0x88], R11 ;  /* 0x0000880b1c00d986 */ /* 0x000fe2000c10110e */
[----:B------:R-:W-:-:S03]  /*26ee0*/  ISETP.LT.OR P5, PT, R0, 0x91, !P0 ;  /* 0x000000910000780c */ /* 0x000fc600047a1670 */
[----:B------:R1:W-:Y:S01]  /*26ef0*/  @!P3 STG.E.U8 desc[UR14][R30.64+0x90], R9 ;  /* 0x000090091e00b986 */ /* 0x0003e2000c10110e */
[C---:B------:R-:W-:Y:S02]  /*26f00*/  ISETP.LT.OR P3, PT, R0.reuse, 0x99, !P1 ;  /* 0x000000990000780c */ /* 0x040fe40004f61670 */
[----:B0-----:R-:W-:Y:S01]  /*26f10*/  F2FP.SATFINITE.E5M2.F32.PACK_AB_MERGE_C R7, RZ, R2, RZ ;  /* 0x00000002ff07723e */ /* 0x001fe200048060ff */
[----:B------:R-:W-:Y:S01]  /*26f20*/  @!P2 STG.E.U8 desc[UR14][R30.64+0x91], R13 ;  /* 0x0000910d1e00a986 */ /* 0x000fe2000c10110e */
[----:B------:R-:W-:Y:S02]  /*26f30*/  ISETP.LT.OR P2, PT, R0, 0x9a, !P1 ;  /* 0x0000009a0000780c */ /* 0x000fe40004f41670 */
        /* <DEDUP_REMOVED lines=86> */
[----:B------:R0:W-:Y:S01]  /*274a0*/  @!P6 STG.E.U8 desc[UR14][R28.64+0xb1], R7 ;  /* 0x0000b1071c00e986 */ /* 0x0001e2000c10110e */
[----:B------:R-:W-:-:S03]  /*274b0*/  ISETP.LT.OR P6, PT, R0, 0xba, !P0 ;  /* 0x000000ba0000780c */ /* 0x000fc600047c1670 */
[----:B------:R-:W4:Y:S04]  /*274c0*/  LDL.LU R39, [R1+0x3f0] ;  /* 0x0003f00001277983 */ /* 0x000f280000300800 */
        /* <DEDUP_REMOVED lines=33> */
[----:B------:R0:W-:Y:S01]  /*276e0*/  @!P6 STG.E.U8 desc[UR14][R28.64+0xc1], R7 ;  /* 0x0000c1071c00e986 */ /* 0x0001e2000c10110e */
[----:B------:R-:W-:-:S03]  /*276f0*/  ISETP.LT.OR P6, PT, R0, 0xca, !P0 ;  /* 0x000000ca0000780c */ /* 0x000fc600047c1670 */
[----:B------:R-:W4:Y:S01]  /*27700*/  LDL.LU R40, [R1+0x40c] ;  /* 0x00040c0001287983 */ /* 0x000f220000300800 */
[----:B------:R-:W-:Y:S01]  /*27710*/  F2FP.SATFINITE.E5M2.F32.PACK_AB_MERGE_C R13, RZ, R4, RZ ;  /* 0x00000004ff0d723e */ /* 0x000fe200048060ff */
        /* <DEDUP_REMOVED lines=24> */
[C---:B------:R-:W-:Y:S01]  /*278a0*/  ISETP.LT.OR P3, PT, R0.reuse, 0xd1, !P1 ;  /* 0x000000d10000780c */ /* 0x040fe20004f61670 */
[----:B------:R-:W4:Y:S01]  /*278b0*/  LDL.LU R42, [R1+0x42c] ;  /* 0x00042c00012a7983 */ /* 0x000f220000300800 */
[C---:B------:R-:W-:Y:S02]  /*278c0*/  ISETP.LT.OR P2, PT, R0.reuse, 0xd2, !P1 ;  /* 0x000000d20000780c */ /* 0x040fe40004f41670 */
[----:B------:R-:W-:Y:S02]  /*278d0*/  ISETP.LT.OR P6, PT, R0, 0xd2, !P0 ;  /* 0x000000d20000780c */ /* 0x000fe400047c1670 */
[----:B------:R-:W-:-:S05]  /*278e0*/  F2FP.SATFINITE.E5M2.F32.PACK_AB_MERGE_C R5, RZ, R5, RZ ;  /* 0x00000005ff05723e */ /* 0x000fca00048060ff */
[----:B------:R0:W-:Y:S01]  /*278f0*/  @!P5 STG.E.U8 desc[UR14][R28.64+0xc8], R5 ;  /* 0x0000c8051c00d986 */ /* 0x0001e2000c10110e */
[----:B------:R-:W-:-:S03]  /*27900*/  ISETP.LT.OR P5, PT, R0, 0xd1, !P0 ;  /* 0x000000d10000780c */ /* 0x000fc600047a1670 */
[----:B------:R-:W-:Y:S01]  /*27910*/  @!P3 STG.E.U8 desc[UR14][R30.64+0xd0], R9 ;  /* 0x0000d0091e00b986 */ /* 0x000fe2000c10110e */
[----:B------:R-:W-:-:S03]  /*27920*/  ISETP.LT.OR P3, PT, R0, 0xd9, !P1 ;  /* 0x000000d90000780c */ /* 0x000fc60004f61670 */
[----:B------:R1:W-:Y:S01]  /*27930*/  @!P2 STG.E.U8 desc[UR14][R30.64+0xd1], R11 ;  /* 0x0000d10b1e00a986 */ /* 0x0003e2000c10110e */
[----:B0-----:R-:W-:Y:S02]  /*27940*/  F2FP.SATFINITE.E5M2.F32.PACK_AB_MERGE_C R5, RZ, R3, RZ ;  /* 0x00000003ff05723e */ /* 0x001fe400048060ff */
[----:B------:R-:W-:-:S03]  /*27950*/  ISETP.LT.OR P2, PT, R0, 0xda, !P1 ;  /* 0x000000da0000780c */ /* 0x000fc60004f41670 */
[----:B------:R-:W-:Y:S01]  /*27960*/  @!P6 STG.E.U8 desc[UR14][R28.64+0xd1], R5 ;  /* 0x0000d1051c00e986 */ /* 0x000fe2000c10110e */
[----:B-1----:R-:W-:Y:S02]  /*27970*/  F2FP.SATFINITE.E5M2.F32.PACK_AB_MERGE_C R11, RZ, R2, RZ ;  /* 0x00000002ff0b723e */ /* 0x002fe400048060ff */
[----:B------:R-:W-:Y:S01]  /*27980*/  ISETP.LT.OR P6, PT, R0, 0xda, !P0 ;  /* 0x000000da0000780c */ /* 0x000fe200047c1670 */
[----:B------:R-:W-:Y:S02]  /*27990*/  FMUL R2, R40, UR20 ;  /* 0x0000001428027c20 */ /* 0x000fe40008400000 */
[----:B------:R-:W4:Y:S01]  /*279a0*/  LDL.LU R40, [R1+0x430] ;  /* 0x0004300001287983 */ /* 0x000f220000300800 */
[----:B------:R-:W-:-:S03]  /*279b0*/  FMUL R3, R39, UR20 ;  /* 0x0000001427037c20 */ /* 0x000fc60008400000 */
[----:B------:R-:W4:Y:S01]  /*279c0*/  LDL.LU R39, [R1+0x434] ;  /* 0x0004340001277983 */ /* 0x000f220000300800 */
[----:B------:R-:W-:-:S03]  /*279d0*/  F2FP.SATFINITE.E5M2.F32.PACK_AB_MERGE_C R9, RZ, R4, RZ ;  /* 0x00000004ff09723e */ /* 0x000fc600048060ff */
        /* <DEDUP_REMOVED lines=13> */
[----:B--2---:R-:W-:Y:S01]  /*27ab0*/  FMUL R3, R35, UR20 ;  /* 0x0000001423037c20 */ /* 0x004fe20008400000 */
[----:B0-----:R-:W-:Y:S02]  /*27ac0*/  F2FP.SATFINITE.E5M2.F32.PACK_AB_MERGE_C R7, RZ, R2, RZ ;  /* 0x00000002ff07723e */ /* 0x001fe400048060ff */
        /* <DEDUP_REMOVED lines=15> */
[----:B------:R-:W-:Y:S02]  /*27bc0*/  F2FP.SATFINITE.E5M2.F32.PACK_AB_MERGE_C R5, RZ, R5, RZ ;  /* 0x00000005ff05723e */ /* 0x000fe400048060ff */
[----:B0-----:R-:W-:Y:S01]  /*27bd0*/  F2FP.SATFINITE.E5M2.F32.PACK_AB_MERGE_C R11, RZ, R4, RZ ;  /* 0x00000004ff0b723e */ /* 0x001fe200048060ff */
[----:B------:R0:W-:Y:S01]  /*27be0*/  @!P6 STG.E.U8 desc[UR14][R28.64+0xe1], R7 ;  /* 0x0000e1071c00e986 */ /* 0x0001e2000c10110e */
[C---:B------:R-:W-:Y:S02]  /*27bf0*/  ISETP.LT.OR P6, PT, R0.reuse, 0xea, !P0 ;  /* 0x000000ea0000780c */ /* 0x040fe400047c1670 */
[----:B-1----:R-:W-:Y:S01]  /*27c00*/  F2FP.SATFINITE.E5M2.F32.PACK_AB_MERGE_C R9, RZ, R3, RZ ;  /* 0x00000003ff09723e */ /* 0x002fe200048060ff */
[----:B------:R1:W-:Y:S01]  /*27c10*/  @!P5 STG.E.U8 desc[UR14][R28.64+0xe0], R5 ;  /* 0x0000e0051c00d986 */ /* 0x0003e2000c10110e */
[----:B------:R-:W-:-:S03]  /*27c20*/  ISETP.LT.OR P5, PT, R0, 0xe9, !P0 ;  /* 0x000000e90000780c */ /* 0x000fc600047a1670 */
[----:B------:R-:W-:Y:S01]  /*27c30*/  @!P2 STG.E.U8 desc[UR14][R30.64+0xe9], R11 ;  /* 0x0000e90b1e00a986 */ /* 0x000fe2000c10110e */
[----:B------:R-:W-:Y:S01]  /*27c40*/  ISETP.LT.OR P2, PT, R0, 0xf2, !P1 ;  /* 0x000000f20000780c */ /* 0x000fe20004f41670 */
[----:B------:R-:W-:Y:S02]  /*27c50*/  FMUL R3, R42, UR20 ;  /* 0x000000142a037c20 */ /* 0x000fe40008400000 */
[----:B------:R1:W-:Y:S01]  /*27c60*/  @!P3 STG.E.U8 desc[UR14][R30.64+0xe8], R9 ;  /* 0x0000e8091e00b986 */ /* 0x0003e2000c10110e */
[----:B------:R-:W-:Y:S02]  /*27c70*/  ISETP.LT.OR P3, PT, R0, 0xf1, !P1 ;  /* 0x000000f10000780c */ /* 0x000fe40004f61670 */
[----:B------:R-:W-:Y:S01]  /*27c80*/  F2FP.SATFINITE.E5M2.F32.PACK_AB_MERGE_C R13, RZ, R2, RZ ;  /* 0x00000002ff0d723e */ /* 0x000fe200048060ff */
[----:B------:R-:W-:Y:S01]  /*27c90*/  FMUL R4, R39, UR20 ;  /* 0x0000001427047c20 */ /* 0x000fe20008400000 */
[----:B------:R-:W-:Y:S01]  /*27ca0*/  FMUL R2, R40, UR20 ;  /* 0x0000001428027c20 */ /* 0x000fe20008400000 */
[----:B------:R-:W-:-:S03]  /*27cb0*/  F2FP.SATFINITE.E5M2.F32.PACK_AB_MERGE_C R3, RZ, R3, RZ ;  /* 0x00000003ff03723e */ /* 0x000fc600048060ff */
[----:B0-----:R-:W-:Y:S02]  /*27cc0*/  F2FP.SATFINITE.E5M2.F32.PACK_AB_MERGE_C R7, RZ, R4, RZ ;  /* 0x00000004ff07723e */ /* 0x001fe400048060ff */
[----:B-1----:R-:W-:Y:S01]  /*27cd0*/  F2FP.SATFINITE.E5M2.F32.PACK_AB_MERGE_C R5, RZ, R2, RZ ;  /* 0x00000002ff05723e */ /* 0x002fe200048060ff */
[----:B------:R-:W-:Y:S01]  /*27ce0*/  @!P5 STG.E.U8 desc[UR14][R28.64+0xe8], R13 ;  /* 0x0000e80d1c00d986 */ /* 0x000fe2000c10110e */
[----:B------:R-:W-:-:S03]  /*27cf0*/  ISETP.LT.OR P5, PT, R0, 0xf1, !P0 ;  /* 0x000000f10000780c */ /* 0x000fc600047a1670 */
[----:B------:R2:W-:Y:S01]  /*27d00*/  @!P6 STG.E.U8 desc[UR14][R28.64+0xe9], R3 ;  /* 0x0000e9031c00e986 */ /* 0x0005e2000c10110e */
[----:B------:R-:W-:-:S03]  /*27d10*/  ISETP.LT.OR P6, PT, R0, 0xf2, !P0 ;  /* 0x000000f20000780c */ /* 0x000fc600047c1670 */
[----:B------:R0:W-:Y:S01]  /*27d20*/  @!P2 STG.E.U8 desc[UR14][R30.64+0xf1], R7 ;  /* 0x0000f1071e00a986 */ /* 0x0001e2000c10110e */
[C---:B------:R-:W-:Y:S02]  /*27d30*/  ISETP.LT.OR P2, PT, R0.reuse, 0xf9, !P1 ;  /* 0x000000f90000780c */ /* 0x040fe40004f41670 */
[C---:B------:R-:W-:Y:S01]  /*27d40*/  ISETP.LT.OR P1, PT, R0.reuse, 0xfa, !P1 ;  /* 0x000000fa0000780c */ /* 0x040fe20004f21670 */
[----:B------:R4:W-:Y:S01]  /*27d50*/  @!P3 STG.E.U8 desc[UR14][R30.64+0xf0], R5 ;  /* 0x0000f0051e00b986 */ /* 0x0009e2000c10110e */
[C---:B------:R-:W-:Y:S02]  /*27d60*/  ISETP.LT.OR P3, PT, R0.reuse, 0xf9, !P0 ;  /* 0x000000f90000780c */ /* 0x040fe40004761670 */
[----:B------:R-:W-:Y:S01]  /*27d70*/  ISETP.LT.OR P0, PT, R0, 0xfa, !P0 ;  /* 0x000000fa0000780c */ /* 0x000fe20004701670 */
[----:B------:R-:W-:-:S05]  /*27d80*/  FMUL R2, R38, UR20 ;  /* 0x0000001426027c20 */ /* 0x000fca0008400000 */
[----:B------:R-:W-:-:S05]  /*27d90*/  F2FP.SATFINITE.E5M2.F32.PACK_AB_MERGE_C R9, RZ, R2, RZ ;  /* 0x00000002ff09723e */ /* 0x000fca00048060ff */
[----:B------:R1:W-:Y:S01]  /*27da0*/  @!P5 STG.E.U8 desc[UR14][R28.64+0xf0], R9 ;  /* 0x0000f0091c00d986 */ /* 0x0003e2000c10110e */
[----:B------:R-:W-:Y:S01]  /*27db0*/  FMUL R0, R37, UR20 ;  /* 0x0000001425007c20 */ /* 0x000fe20008400000 */
[----:B------:R-:W-:Y:S01]  /*27dc0*/  FMUL R2, R36, UR20 ;  /* 0x0000001424027c20 */ /* 0x000fe20008400000 */
[----:B--2---:R-:W-:-:S03]  /*27dd0*/  FMUL R3, R35, UR20 ;  /* 0x0000001423037c20 */ /* 0x004fc60008400000 */
[----:B0-----:R-:W-:Y:S02]  /*27de0*/  F2FP.SATFINITE.E5M2.F32.PACK_AB_MERGE_C R7, RZ, R0, RZ ;  /* 0x00000000ff07723e */ /* 0x001fe400048060ff */
[----:B------:R-:W-:Y:S02]  /*27df0*/  F2FP.SATFINITE.E5M2.F32.PACK_AB_MERGE_C R11, RZ, R2, RZ ;  /* 0x00000002ff0b723e */ /* 0x000fe400048060ff */
[----:B------:R-:W-:Y:S01]  /*27e00*/  F2FP.SATFINITE.E5M2.F32.PACK_AB_MERGE_C R3, RZ, R3, RZ ;  /* 0x00000003ff03723e */ /* 0x000fe200048060ff */
[----:B------:R1:W-:Y:S04]  /*27e10*/  @!P6 STG.E.U8 desc[UR14][R28.64+0xf1], R7 ;  /* 0x0000f1071c00e986 */ /* 0x0003e8000c10110e */
[----:B------:R1:W-:Y:S04]  /*27e20*/  @!P2 STG.E.U8 desc[UR14][R30.64+0xf8], R11 ;  /* 0x0000f80b1e00a986 */ /* 0x0003e8000c10110e */
[----:B------:R1:W-:Y:S01]  /*27e30*/  @!P1 STG.E.U8 desc[UR14][R30.64+0xf9], R3 ;  /* 0x0000f9031e009986 */ /* 0x0003e2000c10110e */
[----:B---3--:R-:W-:Y:S01]  /*27e40*/  FMUL R4, R33, UR20 ;  /* 0x0000001421047c20 */ /* 0x008fe20008400000 */
[----:B----4-:R-:W-:-:S04]  /*27e50*/  FMUL R5, R32, UR20 ;  /* 0x0000001420057c20 */ /* 0x010fc80008400000 */
[----:B------:R-:W-:Y:S02]  /*27e60*/  F2FP.SATFINITE.E5M2.F32.PACK_AB_MERGE_C R13, RZ, R4, RZ ;  /* 0x00000004ff0d723e */ /* 0x000fe400048060ff */
[----:B------:R-:W-:-:S03]  /*27e70*/  F2FP.SATFINITE.E5M2.F32.PACK_AB_MERGE_C R5, RZ, R5, RZ ;  /* 0x00000005ff05723e */ /* 0x000fc600048060ff */
[----:B------:R1:W-:Y:S04]  /*27e80*/  @!P3 STG.E.U8 desc[UR14][R28.64+0xf8], R13 ;  /* 0x0000f80d1c00b986 */ /* 0x0003e8000c10110e */
[----:B------:R1:W-:Y:S02]  /*27e90*/  @!P0 STG.E.U8 desc[UR14][R28.64+0xf9], R5 ;  /* 0x0000f9051c008986 */ /* 0x0003e4000c10110e */
.L_x_551:
[----:B------:R-:W-:Y:S05]  /*27ea0*/  BSYNC B0 ;  /* 0x0000000000007941 */ /* 0x000fea0003800000 */
.L_x_37:
[----:B-12---:R-:W2:Y:S04]  /*27eb0*/  LDL.LU R3, [R1+0x458] ;  /* 0x0004580001037983 */ /* 0x006ea80000300800 */
[----:B-----5:R-:W2:Y:S01]  /*27ec0*/  LDL.LU R2, [R1+0x45c] ;  /* 0x00045c0001027983 */ /* 0x020ea20000300800 */
[----:B------:R-:W-:Y:S01]  /*27ed0*/  ULDC UR6, c[0x0][0xc] ;  /* 0x0000030000067ab9 */ /* 0x000fe20000000800 */
[----:B------:R-:W-:Y:S01]  /*27ee0*/  ULDC UR7, c[0x0][0x10] ;  /* 0x0000040000077ab9 */ /* 0x000fe20000000800 */
[----:B---34-:R-:W2:Y:S01]  /*27ef0*/  LDC R5, c[0x0][0x14] ;  /* 0x00000500ff057b82 */ /* 0x018ea20000000800 */
[----:B------:R-:W-:Y:S01]  /*27f00*/  UIMAD.WIDE.U32 UR6, UR6, UR7, URZ ;  /* 0x00000007060672a5 */ /* 0x000fe2000f8e003f */
[----:B------:R-:W-:Y:S01]  /*27f10*/  PRMT R0, RZ, 0x7610, R0 ;  /* 0x00007610ff007816 */ /* 0x000fe20000000000 */
[----:B------:R-:W-:-:S04]  /*27f20*/  UMOV UR9, 0xffffffff ;  /* 0xffffffff00097882 */ /* 0x000fc80000000000 */
[----:B--2---:R-:W-:-:S04]  /*27f30*/  IMAD.WIDE.U32 R2, R5, UR6, R2 ;  /* 0x0000000605027c25 */ /* 0x004fc8000f8e0002 */
[----:B------:R-:W-:Y:S01]  /*27f40*/  IMAD R5, R5, UR7, RZ ;  /* 0x0000000705057c24 */ /* 0x000fe2000f8e02ff */
[----:B------:R-:W-:Y:S01]  /*27f50*/  ULDC.64 UR6, c[0x0][0x650] ;  /* 0x0001940000067ab9 */ /* 0x000fe20000000a00 */
[----:B------:R-:W-:Y:S01]  /*27f60*/  IMAD.MOV.U32 R11, RZ, RZ, R2 ;  /* 0x000000ffff0b7224 */ /* 0x000fe200078e0002 */
[----:B------:R-:W-:Y:S01]  /*27f70*/  ISETP.GE.U32.AND P0, PT, R2, UR6, PT ;  /* 0x0000000602007c0c */ /* 0x000fe2000bf06070 */
[----:B------:R-:W-:Y:S02]  /*27f80*/  IMAD.IADD R13, R3, 0x1, R5 ;  /* 0x00000001030d7824 */ /* 0x000fe400078e0205 */
[----:B------:R-:W-:-:S03]  /*27f90*/  IMAD.MOV.U32 R2, RZ, RZ, -0x1 ;  /* 0xffffffffff027424 */ /* 0x000fc600078e00ff */
[----:B------:R1:W-:Y:S01]  /*27fa0*/  STL [R1+0x458], R13 ;  /* 0x0004580d01007387 */ /* 0x0003e20000100800 */
[----:B------:R-:W-:-:S03]  /*27fb0*/  ISETP.GE.U32.AND.EX P0, PT, R13, UR7, PT, P0 ;  /* 0x000000070d007c0c */ /* 0x000fc6000bf06100 */
[----:B------:R1:W-:Y:S04]  /*27fc0*/  STL [R1+0x45c], R11 ;  /* 0x00045c0b01007387 */ /* 0x0003e80000100800 */
[----:B------:R1:W-:Y:S06]  /*27fd0*/  STL [R1+0x460], R2 ;  /* 0x0004600201007387 */ /* 0x0003ec0000100800 */
[----:B------:R-:W-:Y:S05]  /*27fe0*/  @P0 BRA `(.L_x_552) ;  /* 0x0000000400740947 */ /* 0x000fea0003800000 */
[----:B------:R-:W2:Y:S01]  /*27ff0*/  S2R R8, SR_CTAID.X ;  /* 0x0000000000087919 */ /* 0x000ea20000002500 */
[----:B------:R-:W-:Y:S01]  /*28000*/  ULDC.64 UR18, c[0x0][0x628] ;  /* 0x00018a0000127ab9 */ /* 0x000fe20000000a00 */
[----:B------:R-:W3:Y:S01]  /*28010*/  LDC R9, c[0x0][0x144] ;  /* 0x00005100ff097b82 */ /* 0x000ee20000000800 */
[----:B------:R-:W-:Y:S01]  /*28020*/  ULDC UR6, c[0x0][0x150] ;  /* 0x0000540000067ab9 */ /* 0x000fe20000000800 */
[----:B------:R-:W4:Y:S01]  /*28030*/  S2R R12, SR_CTAID.Y ;  /* 0x00000000000c7919 */ /* 0x000f220000002600 */
[----:B------:R-:W-:Y:S01]  /*28040*/  ISETP.NE.U32.AND P0, PT, RZ, UR18, PT ;  /* 0x00000012ff007c0c */ /* 0x000fe2000bf05070 */
[----:B------:R-:W-:Y:S01]  /*28050*/  ULDC UR23, c[0x0][0x630] ;  /* 0x00018c0000177ab9 */ /* 0x000fe20000000800 */
[----:B------:R-:W-:Y:S02]  /*28060*/  R2UR UR16, R11 ;  /* 0x000000000b1072ca */ /* 0x000fe400000e0000 */
[----:B------:R-:W-:Y:S01]  /*28070*/  ISETP.NE.AND.EX P0, PT, RZ, UR19, PT, P0 ;  /* 0x00000013ff007c0c */ /* 0x000fe2000bf05300 */
[----:B0-----:R-:W0:Y:S01]  /*28080*/  LDC.64 R6, c[0x0][0x620] ;  /* 0x00018800ff067b82 */ /* 0x001e220000000a00 */
[----:B------:R-:W-:-:S02]  /*28090*/  R2UR UR17, R13 ;  /* 0x000000000d1172ca */ /* 0x000fc400000e0000 */
[----:B--2---:R-:W-:-:S05]  /*280a0*/  I2FP.F32.U32 R0, R8 ;  /* 0x0000000800007245 */ /* 0x004fca0000201000 */
[----:B------:R-:W-:-:S06]  /*280b0*/  FMUL R0, R0, UR6 ;  /* 0x0000000600007c20 */ /* 0x000fcc0008400000 */
[----:B------:R-:W2:Y:S01]  /*280c0*/  F2I.U32.TRUNC.NTZ R0, R0 ;  /* 0x0000000000007305 */ /* 0x000ea2000020f000 */
[----:B----4-:R-:W-:Y:S05]  /*280d0*/  @!P0 BRA `(.L_x_553) ;  /* 0x0000000000308947 */ /* 0x010fea0003800000 */
        /* <DEDUP_REMOVED lines=12> */
.L_x_553:
[----:B------:R-:W-:Y:S01]  /*281a0*/  USHF.R.U64 UR9, UR16, UR23, UR17 ;  /* 0x0000001710097299 */ /* 0x000fe20008001211 */
[----:B------:R-:W4:Y:S01]  /*281b0*/  LDC.64 R22, c[0x0][0x640] ;  /* 0x00019000ff167b82 */ /* 0x000f220000000a00 */
[----:B------:R-:W-:Y:S01]  /*281c0*/  USHF.R.U32.HI UR6, URZ, UR23, UR17 ;  /* 0x000000173f067299 */ /* 0x000fe20008011611 */
[----:B--2---:R-:W-:Y:S02]  /*281d0*/  IMAD.MOV R10, RZ, RZ, -R0 ;  /* 0x000000ffff0a7224 */ /* 0x004fe400078e0a00 */
[----:B-1----:R-:W-:Y:S01]  /*281e0*/  IMAD.MOV.U32 R2, RZ, RZ, R11 ;  /* 0x000000ffff027224 */ /* 0x002fe200078e000b */
[----:B------:R-:W-:Y:S01]  /*281f0*/  IADD3 R5, P0, RZ, -UR9, RZ ;  /* 0x80000009ff057c10 */ /* 0x000fe2000ff1e0ff */
[----:B---3--:R-:W-:Y:S02]  /*28200*/  IMAD R18, R9, R10, R8 ;  /* 0x0000000a09127224 */ /* 0x008fe400078e0208 */
[----:B------:R-:W1:Y:S02]  /*28210*/  LDC R4, c[0x0][0x618] ;  /* 0x00018600ff047b82 */ /* 0x000e640000000800 */
[----:B------:R-:W-:Y:S01]  /*28220*/  IMAD.X R3, RZ, RZ, ~UR6, P0 ;  /* 0x80000006ff037e24 */ /* 0x000fe200080e06ff */
[----:B------:R-:W-:-:S03]  /*28230*/  ULDC UR6, c[0x0][0x154] ;  /* 0x0000550000067ab9 */ /* 0x000fc60000000800 */
[-C--:B0-----:R-:W-:Y:S02]  /*28240*/  IMAD R0, R3, R6.reuse, RZ ;  /* 0x0000000603007224 */ /* 0x081fe400078e02ff */
[----:B------:R-:W0:Y:S01]  /*28250*/  LDC R14, c[0x0][0x608] ;  /* 0x00018200ff0e7b82 */ /* 0x000e220000000800 */
[----:B------:R-:W-:Y:S02]  /*28260*/  IMAD.MOV.U32 R3, RZ, RZ, R13 ;  /* 0x000000ffff037224 */ /* 0x000fe400078e000d */
[----:B------:R-:W-:-:S05]  /*28270*/  IMAD.WIDE.U32 R2, R5, R6, R2 ;  /* 0x0000000605027225 */ /* 0x000fca00078e0002 */
[----:B------:R-:W2:Y:S01]  /*28280*/  LDC R20, c[0x0][0x658] ;  /* 0x00019600ff147b82 */ /* 0x000ea20000000800 */
[----:B------:R-:W-:Y:S01]  /*28290*/  IMAD R5, R5, R7, R0 ;  /* 0x0000000705057224 */ /* 0x000fe200078e0200 */
[----:B------:R-:W-:Y:S01]  /*282a0*/  I2FP.F32.U32 R0, R12 ;  /* 0x0000000c00007245 */ /* 0x000fe20000201000 */
[----:B------:R-:W-:Y:S01]  /*282b0*/  IMAD.MOV.U32 R7, RZ, RZ, 0x1 ;  /* 0x00000001ff077424 */ /* 0x000fe200078e00ff */
[----:B----4-:R-:W-:Y:S01]  /*282c0*/  ISETP.NE.U32.AND P0, PT, R22, RZ, PT ;  /* 0x000000ff1600720c */ /* 0x010fe20003f05070 */
[----:B------:R-:W-:Y:S02]  /*282d0*/  IMAD.IADD R3, R3, 0x1, R5 ;  /* 0x0000000103037824 */ /* 0x000fe400078e0205 */
[----:B------:R-:W-:Y:S01]  /*282e0*/  FMUL R0, R0, UR6 ;  /* 0x0000000600007c20 */ /* 0x000fe20008400000 */
[----:B------:R-:W3:Y:S01]  /*282f0*/  LDC R15, c[0x0][0x148] ;  /* 0x00005200ff0f7b82 */ /* 0x000ee20000000800 */
[----:B------:R-:W-:Y:S01]  /*28300*/  ISETP.NE.AND.EX P0, PT, R23, RZ, PT, P0 ;  /* 0x000000ff1700720c */ /* 0x000fe20003f05300 */
[----:B------:R-:W-:Y:S01]  /*28310*/  IMAD.MOV.U32 R5, RZ, RZ, -0x1 ;  /* 0xffffffffff057424 */ /* 0x000fe200078e00ff */
[-CC-:B-1----:R-:W-:Y:S01]  /*28320*/  SHF.R.U64 R10, R2, R4.reuse, R3.reuse ;  /* 0x00000004020a7219 */ /* 0x182fe20000001203 */
[----:B------:R1:W4:Y:S01]  /*28330*/  F2I.U32.TRUNC.NTZ R13, R0 ;  /* 0x00000000000d7305 */ /* 0x000322000020f000 */
[----:B------:R-:W-:-:S03]  /*28340*/  SHF.R.U32.HI R3, RZ, R4, R3 ;  /* 0x00000004ff037219 */ /* 0x000fc60000011603 */
[----:B------:R-:W1:Y:S01]  /*28350*/  LDC R16, c[0x0][0x600] ;  /* 0x00018000ff107b82 */ /* 0x000e620000000800 */
[-CC-:B0-----:R-:W-:Y:S02]  /*28360*/  SHF.R.U64 R8, R10, R14.reuse, R3.reuse ;  /* 0x0000000e0a087219 */ /* 0x181fe40000001203 */
[----:B------:R-:W-:-:S05]  /*28370*/  SHF.R.U32.HI R3, RZ, R14, R3 ;  /* 0x0000000eff037219 */ /* 0x000fca0000011603 */
[----:B------:R-:W0:Y:S01]  /*28380*/  LDC R17, c[0x0][0x648] ;  /* 0x00019200ff117b82 */ /* 0x000e220000000800 */
[-CC-:B--2---:R-:W-:Y:S02]  /*28390*/  SHF.R.U64 R11, R8, R20.reuse, R3.reuse ;  /* 0x00000014080b7219 */ /* 0x184fe40000001203 */
[-C--:B------:R-:W-:Y:S02]  /*283a0*/  SHF.L.U32 R5, R5, R20.reuse, RZ ;  /* 0x0000001405057219 */ /* 0x080fe400000006ff */
[-C--:B------:R-:W-:Y:S01]  /*283b0*/  SHF.R.U32.HI R3, RZ, R20.reuse, R3 ;  /* 0x00000014ff037219 */ /* 0x080fe20000011603 */
[----:B------:R-:W-:Y:S01]  /*283c0*/  IMAD.MOV.U32 R2, RZ, RZ, R11 ;  /* 0x000000ffff027224 */ /* 0x000fe200078e000b */
[----:B------:R-:W-:Y:S01]  /*283d0*/  SHF.L.U32 R20, R7, R20, RZ ;  /* 0x0000001407147219 */ /* 0x000fe200000006ff */
[----:B------:R-:W2:Y:S01]  /*283e0*/  LDC R19, c[0x0][0x638] ;  /* 0x00018e00ff137b82 */ /* 0x000ea20000000800 */
[----:B------:R-:W-:-:S07]  /*283f0*/  LOP3.LUT R41, RZ, R5, RZ, 0x33, !PT ;  /* 0x00000005ff297212 */ /* 0x000fce00078e33ff */
[----:B------:R-:W0:Y:S01]  /*28400*/  LDC R21, c[0x0][0x610] ;  /* 0x00018400ff157b82 */ /* 0x000e220000000800 */
[----:B----4-:R-:W-:Y:S05]  /*28410*/  @!P0 BRA `(.L_x_554) ;  /* 0x0000000000288947 */ /* 0x010fea0003800000 */
[----:B-1----:R-:W1:Y:S02]  /*28420*/  LDC R0, c[0x0][0x64c] ;  /* 0x00019300ff007b82 */ /* 0x002e640000000800 */
[----:B-1----:R-:W-:-:S05]  /*28430*/  IADD3 R7, P0, R11, R0, RZ ;  /* 0x000000000b077210 */ /* 0x002fca0007f1e0ff */
        /* <DEDUP_REMOVED lines=8> */
.L_x_554:
[----:B01----:R-:W-:Y:S01]  /*284c0*/  SHF.R.U64 R0, R2, R17, R3 ;  /* 0x0000001102007219 */ /* 0x003fe20000001203 */
[----:B------:R-:W-:Y:S01]  /*284d0*/  VIADD R3, R16, 0xffffffff ;  /* 0xffffffff10037836 */ /* 0x000fe20000000000 */
[----:B------:R-:W-:Y:S01]  /*284e0*/  LOP3.LUT R41, R8, R41, RZ, 0xc0, !PT ;  /* 0x0000002908297212 */ /* 0x000fe200078ec0ff */
[----:B------:R-:W-:Y:S02]  /*284f0*/  IMAD.MOV R13, RZ, RZ, -R13 ;  /* 0x000000ffff0d7224 */ /* 0x000fe400078e0a0d */
[----:B------:R-:W-:Y:S01]  /*28500*/  IMAD.MOV R2, RZ, RZ, -R0 ;  /* 0x000000ffff027224 */ /* 0x000fe200078e0a00 */
[----:B------:R-:W-:Y:S01]  /*28510*/  LOP3.LUT R3, R10, R3, RZ, 0xc0, !PT ;  /* 0x000000030a037212 */ /* 0x000fe200078ec0ff */
[----:B------:R-:W-:Y:S02]  /*28520*/  IMAD R41, R20, R0, R41 ;  /* 0x0000000014297224 */ /* 0x000fe400078e0229 */
[----:B---3--:R-:W-:Y:S02]  /*28530*/  @P4 IMAD R18, R15, R13, R12 ;  /* 0x0000000d0f124224 */ /* 0x008fe400078e020c */
[----:B--2---:R-:W-:-:S02]  /*28540*/  IMAD R0, R2, R19, R11 ;  /* 0x0000001302007224 */ /* 0x004fc400078e020b */
[----:B------:R-:W-:Y:S02]  /*28550*/  IMAD R41, R41, R21, R18 ;  /* 0x0000001529297224 */ /* 0x000fe400078e0212 */
[----:B------:R-:W-:Y:S02]  /*28560*/  IMAD R2, R0, R16, R3 ;  /* 0x0000001000027224 */ /* 0x000fe400078e0203 */
[----:B------:R-:W-:-:S03]  /*28570*/  IMAD.MOV.U32 R4, RZ, RZ, 0x1 ;  /* 0x00000001ff047424 */ /* 0x000fc600078e00ff */
[----:B------:R-:W-:Y:S02]  /*28580*/  SEL R3, R2, R41, !P4 ;  /* 0x0000002902037207 */ /* 0x000fe40006000000 */
[----:B------:R-:W-:Y:S02]  /*28590*/  PRMT R0, R4, 0x7610, R0 ;  /* 0x0000761004007816 */ /* 0x000fe40000000000 */
[----:B------:R-:W-:Y:S01]  /*285a0*/  SEL R41, R41, R2, !P4 ;  /* 0x0000000229297207 */ /* 0x000fe20006000000 */
[----:B------:R2:W-:Y:S06]  /*285b0*/  STL [R1+0x460], R3 ;  /* 0x0004600301007387 */ /* 0x0005ec0000100800 */
.L_x_552:
[----:B------:R3:W-:Y:S01]  /*285c0*/  STL [R1+0x464], R41 ;  /* 0x0004642901007387 */ /* 0x0007e20000100800 */
[----:B------:R-:W-:-:S13]  /*285d0*/  LOP3.LUT P0, RZ, R0, 0xff, RZ, 0xc0, !PT ;  /* 0x000000ff00ff7812 */ /* 0x000fda000780c0ff */
[----:B---3--:R-:W-:Y:S05]  /*285e0*/  @P0 BRA `(.L_x_555) ;  /* 0xfffffd8c004c0947 */ /* 0x008fea000383ffff */
[----:B------:R-:W-:Y:S05]  /*285f0*/  EXIT ;  /* 0x000000000000794d */ /* 0x000fea0003800000 */
.L_x_7:
[----:B0-----:R-:W2:Y:S01]  /*28600*/  LDL R16, [R1+0x45c] ;  /* 0x00045c0001107983 */ /* 0x001ea20000100800 */
[----:B------:R-:W-:-:S03]  /*28610*/  ULDC.64 UR4, c[0x0][0x650] ;  /* 0x0001940000047ab9 */ /* 0x000fc60000000a00 */
[----:B------:R-:W3:Y:S01]  /*28620*/  LDL R20, [R1+0x458] ;  /* 0x0004580001147983 */ /* 0x000ee20000100800 */
[----:B------:R-:W-:Y:S01]  /*28630*/  PRMT R0, RZ, 0x7610, R0 ;  /* 0x00007610ff007816 */ /* 0x000fe20000000000 */
[----:B------:R-:W-:Y:S02]  /*28640*/  IMAD.MOV.U32 R5, RZ, RZ, -0x1 ;  /* 0xffffffffff057424 */ /* 0x000fe400078e00ff */
[----:B------:R-:W-:Y:S02]  /*28650*/  IMAD.MOV.U32 R4, RZ, RZ, -0x1 ;  /* 0xffffffffff047424 */ /* 0x000fe400078e00ff */
[----:B------:R-:W-:Y:S01]  /*28660*/  IMAD.MOV.U32 R10, RZ, RZ, -0x1 ;  /* 0xffffffffff0a7424 */ /* 0x000fe200078e00ff */
[----:B--2---:R-:W-:-:S04]  /*28670*/  ISETP.GE.U32.AND P0, PT, R16, UR4, PT ;  /* 0x0000000410007c0c */ /* 0x004fc8000bf06070 */
[----:B---3--:R-:W-:-:S13]  /*28680*/  ISETP.GE.U32.AND.EX P0, PT, R20, UR5, PT, P0 ;  /* 0x0000000514007c0c */ /* 0x008fda000bf06100 */
[----:B------:R-:W-:Y:S05]  /*28690*/  @P0 BRA `(.L_x_556) ;  /* 0x0000000400300947 */ /* 0x000fea0003800000 */
[----:B------:R-:W0:Y:S01]  /*286a0*/  LDC.64 R14, c[0x0][0x628] ;  /* 0x00018a00ff0e7b82 */ /* 0x000e220000000a00 */
[----:B------:R-:W-:Y:S02]  /*286b0*/  IMAD.MOV.U32 R8, RZ, RZ, R16 ;  /* 0x000000ffff087224 */ /* 0x000fe400078e0010 */
[----:B------:R-:W-:-:S05]  /*286c0*/  IMAD.MOV.U32 R9, RZ, RZ, R20 ;  /* 0x000000ffff097224 */ /* 0x000fca00078e0014 */
[----:B------:R-:W1:Y:S08]  /*286d0*/  LDC R10, c[0x0][0x630] ;  /* 0x00018c00ff0a7b82 */ /* 0x000e700000000800 */
[----:B------:R-:W2:Y:S01]  /*286e0*/  LDC.64 R18, c[0x0][0x620] ;  /* 0x00018800ff127b82 */ /* 0x000ea20000000a00 */
[----:B0-----:R-:W-:-:S04]  /*286f0*/  ISETP.NE.U32.AND P0, PT, R14, RZ, PT ;  /* 0x000000ff0e00720c */ /* 0x001fc80003f05070 */
[----:B------:R-:W-:-:S13]  /*28700*/  ISETP.NE.AND.EX P0, PT, R15, RZ, PT, P0 ;  /* 0x000000ff0f00720c */ /* 0x000fda0003f05300 */
[----:B-12---:R-:W-:Y:S05]  /*28710*/  @!P0 BRA `(.L_x_557) ;  /* 0x0000000000288947 */ /* 0x006fea0003800000 */
[----:B------:R-:W0:Y:S02]  /*28720*/  LDC R0, c[0x0][0x634] ;  /* 0x00018d00ff007b82 */ /* 0x000e240000000800 */
[----:B0-----:R-:W-:-:S05]  /*28730*/  IADD3 R9, P0, R16, R0, RZ ;  /* 0x0000000010097210 */ /* 0x001fca0007f1e0ff */
        /* <DEDUP_REMOVED lines=8> */
.L_x_557:
[----:B------:R-:W0:Y:S01]  /*287c0*/  LDC.64 R22, c[0x0][0x640] ;  /* 0x00019000ff167b82 */ /* 0x000e220000000a00 */
[-CC-:B------:R-:W-:Y:S01]  /*287d0*/  SHF.R.U64 R14, R8, R10.reuse, R9.reuse ;  /* 0x0000000a080e7219 */ /* 0x180fe20000001209 */
[----:B------:R-:W-:Y:S01]  /*287e0*/  IMAD.MOV.U32 R4, RZ, RZ, R16 ;  /* 0x000000ffff047224 */ /* 0x000fe200078e0010 */
[----:B------:R-:W-:Y:S01]  /*287f0*/  SHF.R.U32.HI R0, RZ, R10, R9 ;  /* 0x0000000aff007219 */ /* 0x000fe20000011609 */
[----:B------:R-:W-:Y:S01]  /*28800*/  IMAD.MOV.U32 R24, RZ, RZ, 0x1 ;  /* 0x00000001ff187424 */ /* 0x000fe200078e00ff */
[----:B------:R-:W-:-:S03]  /*28810*/  IADD3 R7, P0, RZ, -R14, RZ ;  /* 0x8000000eff077210 */ /* 0x000fc60007f1e0ff */
[----:B------:R-:W1:Y:S02]  /*28820*/  LDC R6, c[0x0][0x618] ;  /* 0x00018600ff067b82 */ /* 0x000e640000000800 */
[----:B------:R-:W-:-:S04]  /*28830*/  IMAD.X R5, RZ, RZ, ~R0, P0 ;  /* 0x000000ffff057224 */ /* 0x000fc800000e0e00 */
[-C--:B------:R-:W-:Y:S02]  /*28840*/  IMAD R0, R5, R18.reuse, RZ ;  /* 0x0000001205007224 */ /* 0x080fe400078e02ff */
[----:B------:R-:W2:Y:S01]  /*28850*/  LDC R8, c[0x0][0x608] ;  /* 0x00018200ff087b82 */ /* 0x000ea20000000800 */
[----:B------:R-:W-:Y:S02]  /*28860*/  IMAD.MOV.U32 R5, RZ, RZ, R20 ;  /* 0x000000ffff057224 */ /* 0x000fe400078e0014 */
[----:B------:R-:W-:-:S05]  /*28870*/  IMAD.WIDE.U32 R4, R7, R18, R4 ;  /* 0x0000001207047225 */ /* 0x000fca00078e0004 */
[----:B------:R-:W3:Y:S01]  /*28880*/  LDC R21, c[0x0][0x658] ;  /* 0x00019600ff157b82 */ /* 0x000ee20000000800 */
[----:B------:R-:W-:Y:S01]  /*28890*/  IMAD R7, R7, R19, R0 ;  /* 0x0000001307077224 */ /* 0x000fe200078e0200 */
[----:B0-----:R-:W-:-:S03]  /*288a0*/  ISETP.NE.U32.AND P0, PT, R22, RZ, PT ;  /* 0x000000ff1600720c */ /* 0x001fc60003f05070 */
[----:B------:R-:W-:Y:S01]  /*288b0*/  IMAD.IADD R5, R5, 0x1, R7 ;  /* 0x0000000105057824 */ /* 0x000fe200078e0207 */
[----:B------:R-:W-:Y:S02]  /*288c0*/  ISETP.NE.AND.EX P0, PT, R23, RZ, PT, P0 ;  /* 0x000000ff1700720c */ /* 0x000fe40003f05300 */
[----:B------:R-:W0:Y:S02]  /*288d0*/  LDC R16, c[0x0][0x600] ;  /* 0x00018000ff107b82 */ /* 0x000e240000000800 */
[-CC-:B-1----:R-:W-:Y:S01]  /*288e0*/  SHF.R.U64 R10, R4, R6.reuse, R5.reuse ;  /* 0x00000006040a7219 */ /* 0x182fe20000001205 */
[----:B------:R-:W-:Y:S01]  /*288f0*/  IMAD.MOV.U32 R4, RZ, RZ, -0x1 ;  /* 0xffffffffff047424 */ /* 0x000fe200078e00ff */
[----:B------:R-:W-:-:S04]  /*28900*/  SHF.R.U32.HI R5, RZ, R6, R5 ;  /* 0x00000006ff057219 */ /* 0x000fc80000011605 */
[----:B------:R-:W1:Y:S01]  /*28910*/  LDC R18, c[0x0][0x648] ;  /* 0x00019200ff127b82 */ /* 0x000e620000000800 */
[-CC-:B--2---:R-:W-:Y:S02]  /*28920*/  SHF.R.U64 R17, R10, R8.reuse, R5.reuse ;  /* 0x000000080a117219 */ /* 0x184fe40000001205 */
[----:B------:R-:W-:-:S05]  /*28930*/  SHF.R.U32.HI R0, RZ, R8, R5 ;  /* 0x00000008ff007219 */ /* 0x000fca0000011605 */
[----:B------:R-:W2:Y:S01]  /*28940*/  LDC R20, c[0x0][0x638] ;  /* 0x00018e00ff147b82 */ /* 0x000ea20000000800 */
[-C--:B---3--:R-:W-:Y:S02]  /*28950*/  SHF.L.U32 R4, R4, R21.reuse, RZ ;  /* 0x0000001504047219 */ /* 0x088fe400000006ff */
[-CC-:B------:R-:W-:Y:S02]  /*28960*/  SHF.R.U64 R19, R17, R21.reuse, R0.reuse ;  /* 0x0000001511137219 */ /* 0x180fe40000001200 */
[----:B------:R-:W-:Y:S02]  /*28970*/  LOP3.LUT R26, RZ, R4, RZ, 0x33, !PT ;  /* 0x00000004ff1a7212 */ /* 0x000fe400078e33ff */
[----:B------:R-:W-:Y:S01]  /*28980*/  SHF.R.U32.HI R5, RZ, R21, R0 ;  /* 0x00000015ff057219 */ /* 0x000fe20000011600 */
[----:B------:R-:W3:Y:S01]  /*28990*/  LDC R25, c[0x0][0x610] ;  /* 0x00018400ff197b82 */ /* 0x000ee20000000800 */
[----:B------:R-:W-:Y:S01]  /*289a0*/  IMAD.MOV.U32 R4, RZ, RZ, R19 ;  /* 0x000000ffff047224 */ /* 0x000fe200078e0013 */
[----:B------:R-:W-:Y:S06]  /*289b0*/  @!P0 BRA `(.L_x_558) ;  /* 0x0000000000288947 */ /* 0x000fec0003800000 */
        /* <DEDUP_REMOVED lines=10> */
.L_x_558:
[----:B-1----:R-:W-:Y:S01]  /*28a60*/  SHF.R.U64 R3, R4, R18, R5 ;  /* 0x0000001204037219 */ /* 0x002fe20000001205 */
[----:B0-----:R-:W-:Y:S01]  /*28a70*/  VIADD R5, R16, 0xffffffff ;  /* 0xffffffff10057836 */ /* 0x001fe20000000000 */
[----:B------:R-:W-:Y:S01]  /*28a80*/  SHF.L.U32 R24, R24, R21, RZ ;  /* 0x0000001518187219 */ /* 0x000fe200000006ff */
[----:B------:R-:W-:Y:S01]  /*28a90*/  @P4 IMAD R11, R13, R12, R2 ;  /* 0x0000000c0d0b4224 */ /* 0x000fe200078e0202 */
[----:B------:R-:W-:Y:S01]  /*28aa0*/  LOP3.LUT R0, R17, R26, RZ, 0xc0, !PT ;  /* 0x0000001a11007212 */ /* 0x000fe200078ec0ff */
[----:B------:R-:W-:-:S04]  /*28ab0*/  IMAD.MOV R4, RZ, RZ, -R3 ;  /* 0x000000ffff047224 */ /* 0x000fc800078e0a03 */
[----:B------:R-:W-:Y:S01]  /*28ac0*/  IMAD R2, R24, R3, R0 ;  /* 0x0000000318027224 */ /* 0x000fe200078e0200 */
[----:B------:R-:W-:Y:S01]  /*28ad0*/  LOP3.LUT R3, R10, R5, RZ, 0xc0, !PT ;  /* 0x000000050a037212 */ /* 0x000fe200078ec0ff */
[----:B--2---:R-:W-:Y:S02]  /*28ae0*/  IMAD R0, R4, R20, R19 ;  /* 0x0000001404007224 */ /* 0x004fe400078e0213 */
[----:B---3--:R-:W-:Y:S02]  /*28af0*/  IMAD R5, R2, R25, R11 ;  /* 0x0000001902057224 */ /* 0x008fe400078e020b */
[----:B------:R-:W-:Y:S02]  /*28b00*/  IMAD.MOV.U32 R4, RZ, RZ, 0x1 ;  /* 0x00000001ff047424 */ /* 0x000fe400078e00ff */
[----:B------:R-:W-:Y:S02]  /*28b10*/  IMAD R2, R0, R16, R3 ;  /* 0x0000001000027224 */ /* 0x000fe400078e0203 */
[----:B------:R-:W-:Y:S01]  /*28b20*/  IMAD.MOV.U32 R10, RZ, RZ, R14 ;  /* 0x000000ffff0a7224 */ /* 0x000fe200078e000e */
[----:B------:R-:W-:-:S02]  /*28b30*/  PRMT R0, R4, 0x7610, R0 ;  /* 0x0000761004007816 */ /* 0x000fc40000000000 */
[----:B------:R-:W-:Y:S02]  /*28b40*/  SEL R4, R2, R5, !P4 ;  /* 0x0000000502047207 */ /* 0x000fe40006000000 */
[----:B------:R-:W-:-:S07]  /*28b50*/  SEL R5, R5, R2, !P4 ;  /* 0x0000000205057207 */ /* 0x000fce0006000000 */
.L_x_556:
[----:B------:R-:W-:-:S08]  /*28b60*/  NOP ;  /* 0x0000000000007918 */ /* 0x000fd00000000000 */
[----:B------:R-:W0:-:S00]  /*28b70*/  USETMAXREG.DEALLOC.CTAPOOL 0x18 ;  /* 0x00000018000079c8 */ /* 0x000e0000080e0500 */
[----:B------:R-:W-:-:S13]  /*28b80*/  ISETP.NE.AND P0, PT, RZ, UR8, PT ;  /* 0x00000008ff007c0c */ /* 0x000fda000bf05270 */
[----:B------:R-:W-:Y:S05]  /*28b90*/  @P0 EXIT ;  /* 0x000000000000094d */ /* 0x000fea0003800000 */
[----:B0-----:R-:W-:Y:S01]  /*28ba0*/  LOP3.LUT P0, RZ, R0, 0xff, RZ, 0xc0, !PT ;  /* 0x000000ff00ff7812 */ /* 0x001fe2000780c0ff */
[----:B------:R-:W-:Y:S02]  /*28bb0*/  IMAD.MOV.U32 R6, RZ, RZ, 0x1 ;  /* 0x00000001ff067424 */ /* 0x000fe400078e00ff */
[----:B------:R-:W-:-:S10]  /*28bc0*/  IMAD.MOV.U32 R7, RZ, RZ, RZ ;  /* 0x000000ffff077224 */ /* 0x000fd400078e00ff */
[----:B------:R-:W-:Y:S05]  /*28bd0*/  @!P0 BRA `(.L_x_559) ;  /* 0x0000000c008c8947 */ /* 0x000fea0003800000 */
[----:B------:R-:W0:Y:S01]  /*28be0*/  LDC R0, c[0x0][0x28c] ;  /* 0x0000a300ff007b82 */ /* 0x000e220000000800 */
[----:B------:R-:W-:Y:S01]  /*28bf0*/  ULDC UR5, c[0x0][0x658] ;  /* 0x0001960000057ab9 */ /* 0x000fe20000000800 */
[----:B------:R-:W-:Y:S01]  /*28c00*/  UMOV UR9, 0xffffffff ;  /* 0xffffffff00097882 */ /* 0x000fe20000000000 */
[----:B------:R-:W-:Y:S01]  /*28c10*/  UMOV UR11, 0x1 ;  /* 0x00000001000b7882 */ /* 0x000fe20000000000 */
[----:B------:R-:W-:Y:S01]  /*28c20*/  USHF.L.U32 UR9, UR9, UR5, URZ ;  /* 0x0000000509097299 */ /* 0x000fe2000800063f */
[----:B------:R-:W-:Y:S01]  /*28c30*/  BSSY B0, `(.L_x_559) ;  /* 0x00000dd000007945 */ /* 0x000fe20003800000 */
[----:B------:R-:W-:Y:S01]  /*28c40*/  ULDC UR7, c[0x0][0xc] ;  /* 0x0000030000077ab9 */ /* 0x000fe20000000800 */
[----:B------:R-:W-:Y:S01]  /*28c50*/  ULDC UR10, c[0x0][0x10] ;  /* 0x00000400000a7ab9 */ /* 0x000fe20000000800 */
[----:B------:R-:W1:Y:S01]  /*28c60*/  S2UR UR6, SR_CgaCtaId ;  /* 0x00000000000679c3 */ /* 0x000e620000008800 */
[----:B------:R-:W-:Y:S01]  /*28c70*/  ULOP3.LUT UR15, URZ, UR9, URZ, 0x33, !UPT ;  /* 0x000000093f0f7292 */ /* 0x000fe2000f8e333f */
[----:B------:R-:W-:Y:S01]  /*28c80*/  IMAD.MOV.U32 R9, RZ, RZ, 0x1 ;  /* 0x00000001ff097424 */ /* 0x000fe200078e00ff */
[----:B------:R-:W-:Y:S01]  /*28c90*/  ULDC UR4, c[0x0][0x600] ;  /* 0x0001800000047ab9 */ /* 0x000fe20000000800 */
[----:B------:R-:W-:Y:S01]  /*28ca0*/  IMAD.MOV.U32 R6, RZ, RZ, 0x1 ;  /* 0x00000001ff067424 */ /* 0x000fe200078e00ff */
[----:B------:R-:W-:Y:S01]  /*28cb0*/  UMOV UR18, 0x5 ;  /* 0x0000000500127882 */ /* 0x000fe20000000000 */
[----:B------:R-:W-:Y:S01]  /*28cc0*/  IMAD.MOV.U32 R7, RZ, RZ, RZ ;  /* 0x000000ffff077224 */ /* 0x000fe200078e00ff */
[----:B------:R-:W-:-:S02]  /*28cd0*/  ULOP3.LUT UR27, UR13, 0x2, URZ, 0xfc, !UPT ;  /* 0x000000020d1b7892 */ /* 0x000fc4000f8efc3f */
[----:B------:R-:W-:Y:S02]  /*28ce0*/  UIADD3 UR4, UR4, -0x1, URZ ;  /* 0xffffffff04047890 */ /* 0x000fe4000fffe03f */
[----:B------:R-:W-:Y:S01]  /*28cf0*/  USHF.L.U32 UR5, UR11, UR5, URZ ;  /* 0x000000050b057299 */ /* 0x000fe2000800063f */
[----:B------:R-:W-:Y:S01]  /*28d00*/  ULDC.64 UR28, c[0x0][0x198] ;  /* 0x00006600001c7ab9 */ /* 0x000fe20000000a00 */
[----:B0-----:R-:W-:-:S05]  /*28d10*/  VIADD R0, R0, 0x7f ;  /* 0x0000007f00007836 */ /* 0x001fca0000000000 */
[----:B------:R-:W-:Y:S01]  /*28d20*/  SHF.R.S32.HI R3, RZ, 0x1f, R0 ;  /* 0x0000001fff037819 */ /* 0x000fe20000011400 */
[----:B-1----:R-:W-:-:S03]  /*28d30*/  ULOP3.LUT UR8, UR6, 0x1, URZ, 0xc0, !UPT ;  /* 0x0000000106087892 */ /* 0x002fc6000f8ec03f */
[----:B------:R-:W-:Y:S01]  /*28d40*/  LEA.HI R0, R3, R0, RZ, 0x7 ;  /* 0x0000000003007211 */ /* 0x000fe200078f38ff */
[----:B------:R-:W-:Y:S02]  /*28d50*/  USHF.R.U32.HI UR30, URZ, 0x1, UR6 ;  /* 0x000000013f1e7899 */ /* 0x000fe40008011606 */
[----:B------:R-:W-:Y:S01]  /*28d60*/  USHF.L.U32 UR14, UR6, 0x7, URZ ;  /* 0x00000007060e7899 */ /* 0x000fe2000800063f */
[----:B------:R-:W-:Y:S01]  /*28d70*/  SHF.R.S32.HI R0, RZ, 0x7, R0 ;  /* 0x00000007ff007819 */ /* 0x000fe20000011400 */
[----:B------:R-:W-:Y:S02]  /*28d80*/  USHF.L.U32 UR31, UR6, 0xe, URZ ;  /* 0x0000000e061f7899 */ /* 0x000fe4000800063f */
[----:B------:R-:W-:Y:S02]  /*28d90*/  ULOP3.LUT UR6, UR6, 0xfffffffe, URZ, 0xc0, !UPT ;  /* 0xfffffffe06067892 */ /* 0x000fe4000f8ec03f */
[----:B------:R-:W-:Y:S01]  /*28da0*/  UISETP.GT.U32.AND UP0, UPT, UR8, 0xffff, UPT ;  /* 0x0000ffff0800788c */ /* 0x000fe2000bf04070 */
[----:B------:R-:W-:Y:S01]  /*28db0*/  VIADD R15, R0, 0x1 ;  /* 0x00000001000f7836 */ /* 0x000fe20000000000 */
[----:B------:R-:W-:-:S02]  /*28dc0*/  USHF.L.U32 UR16, UR11, UR6, URZ ;  /* 0x000000060b107299 */ /* 0x000fc4000800063f */
[----:B------:R-:W-:Y:S02]  /*28dd0*/  ULOP3.LUT UR9, UR6, 0x1, URZ, 0xfc, !UPT ;  /* 0x0000000106097892 */ /* 0x000fe4000f8efc3f */
[----:B------:R-:W-:Y:S02]  /*28de0*/  UIMAD.WIDE.U32 UR6, UR7, UR10, URZ ;  /* 0x0000000a070672a5 */ /* 0x000fe4000f8e003f */
[----:B------:R-:W-:Y:S01]  /*28df0*/  USEL UR8, UR8, 0xffff, !UP0 ;  /* 0x0000ffff08087887 */ /* 0x000fe2000c000000 */
[----:B------:R-:W-:Y:S01]  /*28e00*/  ULDC UR10, c[0x0][0x14] ;  /* 0x00000500000a7ab9 */ /* 0x000fe20000000800 */
[----:B------:R-:W-:Y:S02]  /*28e10*/  USHF.L.U32 UR9, UR11, UR9, URZ ;  /* 0x000000090b097299 */ /* 0x000fe4000800063f */
[----:B------:R-:W-:Y:S02]  /*28e20*/  UIMAD.WIDE.U32 UR24, UR6, UR10, URZ ;  /* 0x0000000a061872a5 */ /* 0x000fe4000f8e003f */
[----:B------:R-:W-:-:S02]  /*28e30*/  UIMAD UR17, UR7, UR10, URZ ;  /* 0x0000000a071172a4 */ /* 0x000fc4000f8e023f */
[----:B------:R-:W-:Y:S02]  /*28e40*/  ULOP3.LUT UR8, UR8, 0xffff, URZ, 0xc0, !UPT ;  /* 0x0000ffff08087892 */ /* 0x000fe4000f8ec03f */
[----:B------:R-:W-:Y:S02]  /*28e50*/  ULOP3.LUT UR14, UR14, 0x80, URZ, 0xc0, !UPT ;  /* 0x000000800e0e7892 */ /* 0x000fe4000f8ec03f */
[----:B------:R-:W-:Y:S02]  /*28e60*/  ULOP3.LUT UR16, UR16, UR9, URZ, 0xfc, !UPT ;  /* 0x0000000910107292 */ /* 0x000fe4000f8efc3f */
[----:B------:R-:W-:Y:S02]  /*28e70*/  UIADD3 UR17, UR25, UR17, URZ ;  /* 0x0000001119117290 */ /* 0x000fe4000fffe03f */
[----:B------:R-:W-:-:S12]  /*28e80*/  USHF.L.U32 UR18, UR18, UR8, URZ ;  /* 0x0000000812127299 */ /* 0x000fd8000800063f */
.L_x_570:
[----:B------:R-:W-:-:S03]  /*28e90*/  UMOV UR6, 0xffffffff ;  /* 0xffffffff00067882 */ /* 0x000fc60000000000 */
[----:B------:R-:W-:Y:S05]  /*28ea0*/  BRA.DIV UR6, `(.L_x_560) ;  /* 0x0000000e06f87947 */ /* 0x000fea000b800000 */
[----:B------:R-:W-:-:S13]  /*28eb0*/  ELECT P0, URZ, PT ;  /* 0x00000000003f782f */ /* 0x000fda0003800000 */
.L_x_582:
[----:B------:R-:W0:Y:S01]  /*28ec0*/  LDC R2, c[0x0][0x28c] ;  /* 0x0000a300ff027b82 */ /* 0x000e220000000800 */
[----:B------:R-:W-:Y:S01]  /*28ed0*/  BSSY B1, `(.L_x_561) ;  /* 0x000003c000017945 */ /* 0x000fe20003800000 */
[----:B0-----:R-:W-:-:S13]  /*28ee0*/  ISETP.LT.OR P0, PT, R2, 0x1, !P0 ;  /* 0x000000010200780c */ /* 0x001fda0004701670 */
[----:B------:R-:W-:Y:S05]  /*28ef0*/  @P0 BRA `(.L_x_562) ;  /* 0x0000000000e40947 */ /* 0x000fea0003800000 */
[----:B------:R-:W-:Y:S01]  /*28f00*/  LEA R2, R5, UR30, 0x1 ;  /* 0x0000001e05027c11 */ /* 0x000fe2000f8e08ff */
[----:B------:R-:W-:Y:S01]  /*28f10*/  IMAD.MOV.U32 R13, RZ, RZ, RZ ;  /* 0x000000ffff0d7224 */ /* 0x000fe200078e00ff */
[----:B------:R-:W-:Y:S01]  /*28f20*/  LEA R4, R4, UR14, 0x8 ;  /* 0x0000000e04047c11 */ /* 0x000fe2000f8e40ff */
[----:B------:R-:W-:Y:S02]  /*28f30*/  IMAD.MOV.U32 R3, RZ, RZ, R15 ;  /* 0x000000ffff037224 */ /* 0x000fe400078e000f */
[----:B------:R-:W-:Y:S02]  /*28f40*/  IMAD.SHL.U32 R2, R2, 0x80, RZ ;  /* 0x0000008002027824 */ /* 0x000fe400078e00ff */
[----:B------:R-:W-:Y:S02]  /*28f50*/  IMAD.MOV.U32 R5, RZ, RZ, R6 ;  /* 0x000000ffff057224 */ /* 0x000fe400078e0006 */
[----:B------:R-:W-:-:S07]  /*28f60*/  IMAD.MOV.U32 R8, RZ, RZ, R7 ;  /* 0x000000ffff087224 */ /* 0x000fce00078e0007 */
.L_x_565:
[----:B------:R-:W0:Y:S01]  /*28f70*/  S2R R12, SR_CgaCtaId ;  /* 0x00000000000c7919 */ /* 0x000e220000008800 */
[----:B------:R-:W-:Y:S01]  /*28f80*/  MOV R11, 0x400 ;  /* 0x00000400000b7802 */ /* 0x000fe20000000f00 */
[----:B------:R-:W1:Y:S03]  /*28f90*/  S2R R14, SR_TID.X ;  /* 0x00000000000e7919 */ /* 0x000e660000002100 */
[----:B0-----:R-:W-:Y:S02]  /*28fa0*/  LEA R17, R12, R11, 0x18 ;  /* 0x0000000b0c117211 */ /* 0x001fe400078ec0ff */
[----:B------:R-:W-:Y:S02]  /*28fb0*/  SHF.L.U32 R11, R5, 0x1f, RZ ;  /* 0x0000001f050b7819 */ /* 0x000fe400000006ff */
[----:B-1----:R-:W-:Y:S01]  /*28fc0*/  LOP3.LUT P1, RZ, R14, 0x7f, RZ, 0xc0, !PT ;  /* 0x0000007f0eff7812 */ /* 0x002fe2000782c0ff */
[----:B------:R-:W-:-:S04]  /*28fd0*/  IMAD R12, R8, 0x8, R17 ;  /* 0x00000008080c7824 */ /* 0x000fc800078e0211 */
[----:B------:R-:W0:Y:S02]  /*28fe0*/  SYNCS.PHASECHK.TRANS64.TRYWAIT P0, [R12+URZ+0x28], R11 ;  /* 0x0000280b0c0075a7 */ /* 0x000e24000800017f */
[----:B0-----:R-:W-:Y:S06]  /*28ff0*/  @!P0 BRA `(.L_x_563) ;  /* 0x0000000c00c48947 */ /* 0x001fec0003800000 */
.L_x_583:
[----:B0-----:R-:W0:Y:S01]  /*29000*/  @!P1 LDC R11, c[0x0][0x500] ;  /* 0x00014000ff0b9b82 */ /* 0x001e220000000800 */
[----:B------:R-:W-:-:S04]  /*29010*/  UPRMT UR6, UR27, 0x9910, URZ ;  /* 0x000099101b067896 */ /* 0x000fc8000800003f */
[----:B------:R-:W-:-:S06]  /*29020*/  UISETP.NE.AND UP0, UPT, UR6, 0x2, UPT ;  /* 0x000000020600788c */ /* 0x000fcc000bf05270 */
[----:B------:R-:W-:Y:S01]  /*29030*/  PLOP3.LUT P0, PT, PT, PT, UP0, 0x80, 0x0 ;  /* 0x000000000000781c */ /* 0x000fe20003f0f008 */
[----:B0-----:R0:W-:-:S12]  /*29040*/  @!P1 SYNCS.ARRIVE.TRANS64 RZ, [R12+URZ], R11 ;  /* 0x0000000b0cff99a7 */ /* 0x0011d8000800003f */
[----:B------:R-:W-:Y:S05]  /*29050*/  @P0 BRA `(.L_x_564) ;  /* 0x0000000000040947 */ /* 0x000fea0003800000 */
[----:B------:R-:W-:Y:S01]  /*29060*/  BPT.TRAP 0x1 ;  /* 0x000000040000795c */ /* 0x000fe20000300000 */
.L_x_564:
[----:B------:R-:W-:Y:S01]  /*29070*/  R2UR UR7, R8 ;  /* 0x00000000080772ca */ /* 0x000fe200000e0000 */
[----:B------:R-:W-:Y:S01]  /*29080*/  VIADD R3, R3, 0xffffffff ;  /* 0xffffffff03037836 */ /* 0x000fe20000000000 */
[----:B------:R-:W-:Y:S01]  /*29090*/  R2UR UR22, R17 ;  /* 0x00000000111672ca */ /* 0x000fe200000e0000 */
[----:B------:R-:W-:Y:S01]  /*290a0*/  UIADD3 UR6, UP0, UR28, 0xf0, URZ ;  /* 0x000000f01c067890 */ /* 0x000fe2000ff1e03f */
[----:B------:R-:W-:Y:S01]  /*290b0*/  R2UR UR23, R2 ;  /* 0x00000000021772ca */ /* 0x000fe200000e0000 */
[----:B------:R-:W-:Y:S01]  /*290c0*/  UIADD3 UR34, UP1, UR28, 0x1f0, URZ ;  /* 0x000001f01c227890 */ /* 0x000fe2000ff3e03f */
[----:B------:R-:W-:Y:S01]  /*290d0*/  R2UR UR9, R12 ;  /* 0x000000000c0972ca */ /* 0x000fe200000e0000 */
[----:B------:R-:W-:Y:S01]  /*290e0*/  UPRMT UR19, URZ, 0x5410, UR18 ;  /* 0x000054103f137896 */ /* 0x000fe20008000012 */
[----:B------:R-:W-:Y:S01]  /*290f0*/  R2UR UR10, R13 ;  /* 0x000000000d0a72ca */ /* 0x000fe200000e0000 */
[----:B------:R-:W-:Y:S01]  /*29100*/  VIADD R8, R8, 0x1 ;  /* 0x0000000108087836 */ /* 0x000fe20000000000 */
[----:B------:R-:W-:Y:S01]  /*29110*/  R2UR UR12, R10 ;  /* 0x000000000a0c72ca */ /* 0x000fe200000e0000 */
[----:B------:R-:W-:Y:S01]  /*29120*/  UPRMT UR32, URZ, 0x5410, UR16 ;  /* 0x000054103f207896 */ /* 0x000fe20008000010 */
[----:B------:R-:W-:Y:S01]  /*29130*/  R2UR UR26, R4 ;  /* 0x00000000041a72ca */ /* 0x000fe200000e0000 */
[----:B------:R-:W-:Y:S01]  /*29140*/  USHF.L.U32 UR7, UR7, 0xf, URZ ;  /* 0x0000000f07077899 */ /* 0x000fe2000800063f */
[----:B------:R-:W-:Y:S01]  /*29150*/  ISETP.GT.AND P1, PT, R3, 0x1, PT ;  /* 0x000000010300780c */ /* 0x000fe20003f24270 */
[----:B------:R-:W-:Y:S01]  /*29160*/  UIADD3.X UR35, URZ, UR29, URZ, UP1, !UPT ;  /* 0x0000001d3f237290 */ /* 0x000fe20008ffe43f */
[C---:B------:R-:W-:Y:S01]  /*29170*/  ISETP.NE.AND P0, PT, R8.reuse, 0x5, PT ;  /* 0x000000050800780c */ /* 0x040fe20003f05270 */
[----:B------:R-:W-:Y:S01]  /*29180*/  ULEA UR8, UR30, UR7, 0xe ;  /* 0x000000071e087291 */ /* 0x000fe2000f8e703f */
[----:B------:R-:W-:Y:S01]  /*29190*/  VIADD R13, R13, 0x80 ;  /* 0x000000800d0d7836 */ /* 0x000fe20000000000 */
[----:B------:R-:W-:Y:S01]  /*291a0*/  ULOP3.LUT UR11, UR7, 0x4000, UR31, 0xf8, !UPT ;  /* 0x00004000070b7892 */ /* 0x000fe2000f8ef81f */
[----:B0-----:R-:W-:Y:S01]  /*291b0*/  SEL R12, RZ, 0x1, P0 ;  /* 0x00000001ff0c7807 */ /* 0x001fe20000000000 */
[----:B------:R-:W-:Y:S01]  /*291c0*/  UIADD3 UR8, UR22, 0x100, UR8 ;  /* 0x0000010016087890 */ /* 0x000fe2000fffe008 */
[----:B------:R-:W-:Y:S01]  /*291d0*/  SEL R8, R8, RZ, P0 ;  /* 0x000000ff08087207 */ /* 0x000fe20000000000 */
[----:B------:R-:W-:Y:S01]  /*291e0*/  UIADD3.X UR7, URZ, UR29, URZ, UP0, !UPT ;  /* 0x0000001d3f077290 */ /* 0x000fe200087fe43f */
[----:B------:R-:W-:Y:S01]  /*291f0*/  LOP3.LUT R5, R5, R12, RZ, 0x3c, !PT ;  /* 0x0000000c05057212 */ /* 0x000fe200078e3cff */
[----:B------:R-:W-:Y:S01]  /*29200*/  UIADD3 UR22, UR22, 0x28100, UR11 ;  /* 0x0002810016167890 */ /* 0x000fe2000fffe00b */
[----:B------:R-:W-:Y:S01]  /*29210*/  UMOV UR20, 0x0 ;  /* 0x0000000000147882 */ /* 0x000fe20000000000 */
[----:B------:R-:W-:Y:S01]  /*29220*/  UMOV UR21, 0x10000000 ;  /* 0x1000000000157882 */ /* 0x000fe20000000000 */
[----:B------:R-:W-:-:S04]  /*29230*/  UMOV UR11, UR23 ;  /* 0x00000017000b7c82 */ /* 0x000fc80008000000 */
[----:B------:R0:W-:Y:S02]  /*29240*/  UTMALDG.3D.MULTICAST [UR8], [UR6], UR19, desc[UR20] ;  /* 0x00001408060073b4 */ /* 0x0001e40008011813 */
[----:B0-----:R-:W-:Y:S01]  /*29250*/  UMOV UR8, UR22 ;  /* 0x0000001600087c82 */ /* 0x001fe20008000000 */
[----:B------:R-:W-:Y:S02]  /*29260*/  UMOV UR11, UR26 ;  /* 0x0000001a000b7c82 */ /* 0x000fe40008000000 */
[----:B------:R0:W-:Y:S02]  /*29270*/  UTMALDG.3D.MULTICAST [UR8], [UR34], UR32, desc[UR20] ;  /* 0x00001408220073b4 */ /* 0x0001e40008011820 */
[----:B0-----:R-:W-:Y:S05]  /*29280*/  @P1 BRA `(.L_x_565) ;  /* 0xfffffffc00381947 */ /* 0x001fea000383ffff */
.L_x_562:
[----:B------:R-:W-:Y:S05]  /*29290*/  BSYNC B1 ;  /* 0x0000000000017941 */ /* 0x000fea0003800000 */
.L_x_561:
[----:B------:R-:W2:Y:S01]  /*292a0*/  LDL.LU R16, [R1+0x458] ;  /* 0x0004580001107983 */ /* 0x000ea20000300800 */
[----:B------:R-:W-:Y:S01]  /*292b0*/  LOP3.LUT P0, RZ, R9, 0xff, RZ, 0xc0, !PT ;  /* 0x000000ff09ff7812 */ /* 0x000fe2000780c0ff */
[C---:B------:R-:W-:Y:S01]  /*292c0*/  IMAD.IADD R4, R0.reuse, 0x1, R7 ;  /* 0x0000000100047824 */ /* 0x040fe200078e0207 */
[----:B------:R-:W-:Y:S01]  /*292d0*/  ULDC.64 UR6, c[0x0][0x650] ;  /* 0x0001940000067ab9 */ /* 0x000fe20000000a00 */
[----:B------:R-:W3:Y:S01]  /*292e0*/  LDL.LU R14, [R1+0x45c] ;  /* 0x00045c00010e7983 */ /* 0x000ee20000300800 */
[----:B------:R-:W-:Y:S01]  /*292f0*/  ISETP.GE.U32.AND P1, PT, R0, 0x5, PT ;  /* 0x000000050000780c */ /* 0x000fe20003f26070 */
[----:B------:R-:W-:Y:S01]  /*29300*/  BSSY B1, `(.L_x_566) ;  /* 0x000006d000017945 */ /* 0x000fe20003800000 */
[----:B------:R-:W-:Y:S01]  /*29310*/  IMAD.MOV.U32 R10, RZ, RZ, -0x1 ;  /* 0xffffffffff0a7424 */ /* 0x000fe200078e00ff */
[----:B------:R-:W-:-:S06]  /*29320*/  PRMT R9, RZ, 0x7610, R9 ;  /* 0x00007610ff097816 */ /* 0x000fcc0000000009 */
[----:B------:R-:W0:Y:S01]  /*29330*/  @P0 S2R R3, SR_CgaCtaId ;  /* 0x0000000000030919 */ /* 0x000e220000008800 */
[----:B------:R-:W-:-:S04]  /*29340*/  @P0 MOV R2, 0x400 ;  /* 0x0000040000020802 */ /* 0x000fc80000000f00 */
[----:B0-----:R-:W-:-:S04]  /*29350*/  @P0 LEA R2, R3, R2, 0x18 ;  /* 0x0000000203020211 */ /* 0x001fc800078ec0ff */
[----:B------:R0:W-:Y:S01]  /*29360*/  @P0 SYNCS.ARRIVE.TRANS64.A1T0 RZ, [R2+URZ+0x68], RZ ;  /* 0x000068ff02ff09a7 */ /* 0x0001e2000810003f */
[----:B------:R-:W-:-:S04]  /*29370*/  ISETP.GT.U32.AND P0, PT, R4, 0x4, PT ;  /* 0x000000040400780c */ /* 0x000fc80003f04070 */
[----:B------:R-:W-:Y:S01]  /*29380*/  ISETP.LT.U32.AND P0, PT, R0, 0x5, P0 ;  /* 0x000000050000780c */ /* 0x000fe20000701070 */
[----:B0-----:R-:W-:-:S05]  /*29390*/  IMAD.WIDE.U32 R2, R4, -0x33333333, RZ ;  /* 0xcccccccd04027825 */ /* 0x001fca00078e00ff */
[----:B------:R-:W-:Y:S02]  /*293a0*/  SHF.R.U32.HI R5, RZ, 0x2, R3 ;  /* 0x00000002ff057819 */ /* 0x000fe40000011603 */
[----:B------:R-:W-:Y:S02]  /*293b0*/  SEL R3, RZ, 0x1, !P0 ;  /* 0x00000001ff037807 */ /* 0x000fe40004000000 */
[----:B------:R-:W-:Y:S01]  /*293c0*/  PRMT R2, RZ, 0x7610, R2 ;  /* 0x00007610ff027816 */ /* 0x000fe20000000002 */
[----:B------:R-:W-:Y:S01]  /*293d0*/  IMAD R7, R5, -0x5, R4 ;  /* 0xfffffffb05077824 */ /* 0x000fe200078e0204 */
[----:B------:R-:W-:Y:S01]  /*293e0*/  LOP3.LUT R6, R6, R3, RZ, 0x3c, !PT ;  /* 0x0000000306067212 */ /* 0x000fe200078e3cff */
[----:B------:R-:W-:-:S03]  /*293f0*/  IMAD.MOV.U32 R4, RZ, RZ, -0x1 ;  /* 0xffffffffff047424 */ /* 0x000fc600078e00ff */
[----:B------:R-:W-:Y:S01]  /*29400*/  @P1 LOP3.LUT R6, R6, 0x1, R5, 0x78, !PT ;  /* 0x0000000106061812 */ /* 0x000fe200078e7805 */
[----:B------:R-:W-:Y:S01]  /*29410*/  IMAD.MOV.U32 R5, RZ, RZ, -0x1 ;  /* 0xffffffffff057424 */ /* 0x000fe200078e00ff */
[----:B---3--:R-:W-:-:S04]  /*29420*/  IADD3 R14, P0, R14, UR24, RZ ;  /* 0x000000180e0e7c10 */ /* 0x008fc8000ff1e0ff */
[----:B--2---:R-:W-:Y:S01]  /*29430*/  IADD3.X R16, R16, UR17, RZ, P0, !PT ;  /* 0x0000001110107c10 */ /* 0x004fe200087fe4ff */
[----:B------:R0:W-:Y:S01]  /*29440*/  STL [R1+0x45c], R14 ;  /* 0x00045c0e01007387 */ /* 0x0001e20000100800 */
[----:B------:R-:W-:-:S03]  /*29450*/  ISETP.GE.U32.AND P0, PT, R14, UR6, PT ;  /* 0x000000060e007c0c */ /* 0x000fc6000bf06070 */
[----:B------:R0:W-:Y:S01]  /*29460*/  STL [R1+0x458], R16 ;  /* 0x0004581001007387 */ /* 0x0001e20000100800 */
[----:B------:R-:W-:-:S13]  /*29470*/  ISETP.GE.U32.AND.EX P0, PT, R16, UR7, PT, P0 ;  /* 0x0000000710007c0c */ /* 0x000fda000bf06100 */
[----:B0-----:R-:W-:Y:S05]  /*29480*/  @P0 BRA `(.L_x_567) ;  /* 0x0000000400500947 */ /* 0x001fea0003800000 */
[----:B------:R-:W0:Y:S01]  /*29490*/  S2R R8, SR_CTAID.X ;  /* 0x0000000000087919 */ /* 0x000e220000002500 */
[----:B------:R-:W-:Y:S01]  /*294a0*/  ULDC UR6, c[0x0][0x150] ;  /* 0x0000540000067ab9 */ /* 0x000fe20000000800 */
[----:B------:R-:W1:Y:S01]  /*294b0*/  LDC R3, c[0x0][0x144] ;  /* 0x00005100ff037b82 */ /* 0x000e620000000800 */
[----:B------:R-:W-:Y:S01]  /*294c0*/  ULDC UR9, c[0x0][0x630] ;  /* 0x00018c0000097ab9 */ /* 0x000fe20000000800 */
[----:B------:R-:W2:Y:S06]  /*294d0*/  S2R R5, SR_CTAID.Y ;  /* 0x0000000000057919 */ /* 0x000eac0000002600 */
[----:B------:R-:W3:Y:S01]  /*294e0*/  LDC R12, c[0x0][0x148] ;  /* 0x00005200ff0c7b82 */ /* 0x000ee20000000800 */
[----:B0-----:R-:W-:-:S02]  /*294f0*/  I2FP.F32.U32 R2, R8 ;  /* 0x0000000800027245 */ /* 0x001fc40000201000 */
[----:B--2---:R-:W-:-:S03]  /*29500*/  I2FP.F32.U32 R4, R5 ;  /* 0x0000000500047245 */ /* 0x004fc60000201000 */
[----:B------:R-:W-:Y:S01]  /*29510*/  FMUL R2, R2, UR6 ;  /* 0x0000000602027c20 */ /* 0x000fe20008400000 */
[----:B------:R-:W-:Y:S02]  /*29520*/  ULDC UR6, c[0x0][0x154] ;  /* 0x0000550000067ab9 */ /* 0x000fe40000000800 */
[----:B------:R-:W-:Y:S01]  /*29530*/  FMUL R10, R4, UR6 ;  /* 0x00000006040a7c20 */ /* 0x000fe20008400000 */
[----:B------:R-:W-:Y:S02]  /*29540*/  ULDC.64 UR6, c[0x0][0x628] ;  /* 0x00018a0000067ab9 */ /* 0x000fe40000000a00 */
[----:B------:R-:W0:Y:S01]  /*29550*/  F2I.U32.TRUNC.NTZ R2, R2 ;  /* 0x0000000200027305 */ /* 0x000e22000020f000 */
[----:B------:R-:W-:-:S04]  /*29560*/  ISETP.NE.U32.AND P0, PT, RZ, UR6, PT ;  /* 0x00000006ff007c0c */ /* 0x000fc8000bf05070 */
[----:B------:R-:W-:-:S03]  /*29570*/  ISETP.NE.AND.EX P0, PT, RZ, UR7, PT, P0 ;  /* 0x00000007ff007c0c */ /* 0x000fc6000bf05300 */
[----:B------:R-:W2:Y:S01]  /*29580*/  F2I.U32.TRUNC.NTZ R10, R10 ;  /* 0x0000000a000a7305 */ /* 0x000ea2000020f000 */
[----:B0-----:R-:W-:Y:S02]  /*29590*/  IMAD.MOV R4, RZ, RZ, -R2 ;  /* 0x000000ffff047224 */ /* 0x001fe400078e0a02 */
[----:B------:R-:W-:Y:S02]  /*295a0*/  IMAD.MOV.U32 R2, RZ, RZ, R14 ;  /* 0x000000ffff027224 */ /* 0x000fe400078e000e */
[----:B-1----:R-:W-:Y:S02]  /*295b0*/  IMAD R8, R3, R4, R8 ;  /* 0x0000000403087224 */ /* 0x002fe400078e0208 */
[----:B--2---:R-:W-:-:S04]  /*295c0*/  IMAD.MOV R3, RZ, RZ, -R10 ;  /* 0x000000ffff037224 */ /* 0x004fc800078e0a0a */
[----:B---3--:R-:W-:Y:S02]  /*295d0*/  @P4 IMAD R8, R12, R3, R5 ;  /* 0x000000030c084224 */ /* 0x008fe400078e0205 */
[----:B------:R-:W-:Y:S01]  /*295e0*/  IMAD.MOV.U32 R3, RZ, RZ, R16 ;  /* 0x000000ffff037224 */ /* 0x000fe200078e0010 */
[----:B------:R-:W-:Y:S06]  /*295f0*/  @!P0 BRA `(.L_x_568) ;  /* 0x0000000000288947 */ /* 0x000fec0003800000 */
[----:B------:R-:W-:Y:S02]  /*29600*/  ULDC UR8, c[0x0][0x634] ;  /* 0x00018d0000087ab9 */ /* 0x000fe40000000800 */
[----:B------:R-:W-:-:S05]  /*29610*/  IADD3 R3, P0, R14, UR8, RZ ;  /* 0x000000080e037c10 */ /* 0x000fca000ff1e0ff */
[----:B------:R-:W-:-:S04]  /*29620*/  IMAD.X R11, RZ, RZ, R16, P0 ;  /* 0x000000ffff0b7224 */ /* 0x000fc800000e0610 */
[----:B------:R-:W-:-:S04]  /*29630*/  IMAD.WIDE.U32 R4, R11, UR6, RZ ;  /* 0x000000060b047c25 */ /* 0x000fc8000f8e00ff */
[----:B------:R-:W-:-:S04]  /*29640*/  IMAD.WIDE.U32 R4, P0, R3, UR7, R4 ;  /* 0x0000000703047c25 */ /* 0x000fc8000f800004 */
[----:B------:R-:W-:-:S04]  /*29650*/  IMAD.WIDE.U32 R2, R3, UR6, RZ ;  /* 0x0000000603027c25 */ /* 0x000fc8000f8e00ff */
[----:B------:R-:W-:Y:S01]  /*29660*/  IMAD.MOV.U32 R2, RZ, RZ, R5 ;  /* 0x000000ffff027224 */ /* 0x000fe200078e0005 */
[----:B------:R-:W-:Y:S01]  /*29670*/  IADD3 RZ, P1, R3, R4, RZ ;  /* 0x0000000403ff7210 */ /* 0x000fe20007f3e0ff */
[----:B------:R-:W-:-:S04]  /*29680*/  IMAD.X R3, RZ, RZ, RZ, P0 ;  /* 0x000000ffff037224 */ /* 0x000fc800000e06ff */
[----:B------:R-:W-:-:S08]  /*29690*/  IMAD.WIDE.U32.X R2, R11, UR7, R2, P1 ;  /* 0x000000070b027c25 */ /* 0x000fd000088e0402 */
.L_x_568:
[--C-:B------:R-:W-:Y:S01]  /*296a0*/  SHF.R.U64 R10, R2, UR9, R3.reuse ;  /* 0x00000009020a7c19 */ /* 0x100fe20008001203 */
[----:B------:R-:W-:Y:S01]  /*296b0*/  ULDC.64 UR6, c[0x0][0x620] ;  /* 0x0001880000067ab9 */ /* 0x000fe20000000a00 */
[----:B------:R-:W-:Y:S01]  /*296c0*/  SHF.R.U32.HI R2, RZ, UR9, R3 ;  /* 0x00000009ff027c19 */ /* 0x000fe20008011603 */
[----:B------:R-:W-:Y:S01]  /*296d0*/  IMAD.MOV.U32 R3, RZ, RZ, R16 ;  /* 0x000000ffff037224 */ /* 0x000fe200078e0010 */
[----:B------:R-:W-:Y:S01]  /*296e0*/  IADD3 R11, P0, RZ, -R10, RZ ;  /* 0x8000000aff0b7210 */ /* 0x000fe20007f1e0ff */
[----:B------:R-:W-:-:S04]  /*296f0*/  ULDC.64 UR8, c[0x0][0x640] ;  /* 0x0001900000087ab9 */ /* 0x000fc80000000a00 */
[----:B------:R-:W-:Y:S01]  /*29700*/  IMAD.X R2, RZ, RZ, ~R2, P0 ;  /* 0x000000ffff027224 */ /* 0x000fe200000e0e02 */
[----:B------:R-:W-:-:S03]  /*29710*/  ISETP.NE.U32.AND P0, PT, RZ, UR8, PT ;  /* 0x00000008ff007c0c */ /* 0x000fc6000bf05070 */
[----:B------:R-:W-:Y:S01]  /*29720*/  IMAD R2, R2, UR6, RZ ;  /* 0x0000000602027c24 */ /* 0x000fe2000f8e02ff */
[----:B------:R-:W-:-:S03]  /*29730*/  ISETP.NE.AND.EX P0, PT, RZ, UR9, PT, P0 ;  /* 0x00000009ff007c0c */ /* 0x000fc6000bf05300 */
[----:B------:R-:W-:Y:S02]  /*29740*/  IMAD R5, R11, UR7, R2 ;  /* 0x000000070b057c24 */ /* 0x000fe4000f8e0202 */
[----:B------:R-:W-:-:S04]  /*29750*/  IMAD.MOV.U32 R2, RZ, RZ, R14 ;  /* 0x000000ffff027224 */ /* 0x000fc800078e000e */
[----:B------:R-:W-:Y:S01]  /*29760*/  IMAD.WIDE.U32 R2, R11, UR6, R2 ;  /* 0x000000060b027c25 */ /* 0x000fe2000f8e0002 */
[----:B------:R-:W-:-:S03]  /*29770*/  ULDC UR6, c[0x0][0x618] ;  /* 0x0001860000067ab9 */ /* 0x000fc60000000800 */
[----:B------:R-:W-:-:S05]  /*29780*/  IMAD.IADD R3, R3, 0x1, R5 ;  /* 0x0000000103037824 */ /* 0x000fca00078e0205 */
[--C-:B------:R-:W-:Y:S02]  /*29790*/  SHF.R.U64 R11, R2, UR6, R3.reuse ;  /* 0x00000006020b7c19 */ /* 0x100fe40008001203 */
[----:B------:R-:W-:Y:S01]  /*297a0*/  SHF.R.U32.HI R2, RZ, UR6, R3 ;  /* 0x00000006ff027c19 */ /* 0x000fe20008011603 */
[----:B------:R-:W-:-:S03]  /*297b0*/  ULDC UR6, c[0x0][0x608] ;  /* 0x0001820000067ab9 */ /* 0x000fc60000000800 */
[--C-:B------:R-:W-:Y:S02]  /*297c0*/  SHF.R.U64 R12, R11, UR6, R2.reuse ;  /* 0x000000060b0c7c19 */ /* 0x100fe40008001202 */
[----:B------:R-:W-:Y:S01]  /*297d0*/  SHF.R.U32.HI R3, RZ, UR6, R2 ;  /* 0x00000006ff037c19 */ /* 0x000fe20008011602 */
[----:B------:R-:W-:-:S03]  /*297e0*/  ULDC UR6, c[0x0][0x658] ;  /* 0x0001960000067ab9 */ /* 0x000fc60000000800 */
[--C-:B------:R-:W-:Y:S02]  /*297f0*/  SHF.R.U64 R13, R12, UR6, R3.reuse ;  /* 0x000000060c0d7c19 */ /* 0x100fe40008001203 */
[----:B------:R-:W-:-:S03]  /*29800*/  SHF.R.U32.HI R14, RZ, UR6, R3 ;  /* 0x00000006ff0e7c19 */ /* 0x000fc60008011603 */
[----:B------:R-:W-:Y:S02]  /*29810*/  IMAD.MOV.U32 R2, RZ, RZ, R13 ;  /* 0x000000ffff027224 */ /* 0x000fe400078e000d */
        /* <DEDUP_REMOVED lines=12> */
.L_x_569:
[----:B------:R-:W-:Y:S01]  /*298e0*/  ULDC UR6, c[0x0][0x648] ;  /* 0x0001920000067ab9 */ /* 0x000fe20000000800 */
[----:B------:R-:W-:Y:S02]  /*298f0*/  LOP3.LUT R12, R12, UR15, RZ, 0xc0, !PT ;  /* 0x0000000f0c0c7c12 */ /* 0x000fe4000f8ec0ff */
[----:B------:R-:W-:Y:S01]  /*29900*/  SHF.R.U64 R3, R2, UR6, R3 ;  /* 0x0000000602037c19 */ /* 0x000fe20008001203 */
[----:B------:R-:W-:-:S04]  /*29910*/  ULDC UR6, c[0x0][0x638] ;  /* 0x00018e0000067ab9 */ /* 0x000fc80000000800 */
[----:B------:R-:W-:Y:S02]  /*29920*/  IMAD.MOV R2, RZ, RZ, -R3 ;  /* 0x000000ffff027224 */ /* 0x000fe400078e0a03 */
[----:B------:R-:W-:Y:S02]  /*29930*/  IMAD R5, R3, UR5, R12 ;  /* 0x0000000503057c24 */ /* 0x000fe4000f8e020c */
[----:B------:R-:W-:Y:S01]  /*29940*/  IMAD R13, R2, UR6, R13 ;  /* 0x00000006020d7c24 */ /* 0x000fe2000f8e020d */
[----:B------:R-:W-:Y:S01]  /*29950*/  ULDC UR6, c[0x0][0x610] ;  /* 0x0001840000067ab9 */ /* 0x000fe20000000800 */
[----:B------:R-:W-:Y:S01]  /*29960*/  LOP3.LUT R2, R11, UR4, RZ, 0xc0, !PT ;  /* 0x000000040b027c12 */ /* 0x000fe2000f8ec0ff */
[----:B------:R-:W-:Y:S01]  /*29970*/  IMAD R8, R5, UR6, R8 ;  /* 0x0000000605087c24 */ /* 0x000fe2000f8e0208 */
[----:B------:R-:W-:-:S03]  /*29980*/  ULDC UR6, c[0x0][0x600] ;  /* 0x0001800000067ab9 */ /* 0x000fc60000000800 */
[----:B------:R-:W-:Y:S02]  /*29990*/  IMAD R13, R13, UR6, R2 ;  /* 0x000000060d0d7c24 */ /* 0x000fe4000f8e0202 */
[----:B------:R-:W-:-:S03]  /*299a0*/  IMAD.MOV.U32 R2, RZ, RZ, 0x1 ;  /* 0x00000001ff027424 */ /* 0x000fc600078e00ff */
[----:B------:R-:W-:Y:S02]  /*299b0*/  SEL R4, R13, R8, !P4 ;  /* 0x000000080d047207 */ /* 0x000fe40006000000 */
[----:B------:R-:W-:-:S07]  /*299c0*/  SEL R5, R8, R13, !P4 ;  /* 0x0000000d08057207 */ /* 0x000fce0006000000 */
.L_x_567:
[----:B------:R-:W-:Y:S05]  /*299d0*/  BSYNC B1 ;  /* 0x0000000000017941 */ /* 0x000fea0003800000 */
.L_x_566:
[----:B------:R-:W-:-:S13]  /*299e0*/  LOP3.LUT P0, RZ, R2, 0xff, RZ, 0xc0, !PT ;  /* 0x000000ff02ff7812 */ /* 0x000fda000780c0ff */
[----:B------:R-:W-:Y:S05]  /*299f0*/  @P0 BRA `(.L_x_570) ;  /* 0xfffffff400240947 */ /* 0x000fea000383ffff */
[----:B------:R-:W-:Y:S05]  /*29a00*/  BSYNC B0 ;  /* 0x0000000000007941 */ /* 0x000fea0003800000 */
.L_x_559:
[----:B------:R-:W-:-:S03]  /*29a10*/  UMOV UR6, 0xffffffff ;  /* 0xffffffff00067882 */ /* 0x000fc60000000000 */
[----:B------:R-:W-:Y:S05]  /*29a20*/  BRA.DIV UR6, `(.L_x_571) ;  /* 0x00000006064c7947 */ /* 0x000fea000b800000 */
[----:B------:R-:W-:-:S13]  /*29a30*/  ELECT P0, URZ, PT ;  /* 0x00000000003f782f */ /* 0x000fda0003800000 */
.L_x_586:
[----:B------:R-:W-:Y:S04]  /*29a40*/  BSSY B0, `(.L_x_572) ;  /* 0x0000035000007945 */ /* 0x000fe80003800000 */
[----:B------:R-:W-:Y:S05]  /*29a50*/  @!P0 BRA `(.L_x_573) ;  /* 0x0000000000cc8947 */ /* 0x000fea0003800000 */
[----:B------:R-:W-:-:S04]  /*29a60*/  ULOP3.LUT UR6, UR13, 0x2, URZ, 0xfc, !UPT ;  /* 0x000000020d067892 */ /* 0x000fc8000f8efc3f */
[----:B------:R-:W-:-:S06]  /*29a70*/  UISETP.NE.AND UP0, UPT, UR6, 0x3, UPT ;  /* 0x000000030600788c */ /* 0x000fcc000bf05270 */
[----:B------:R-:W-:-:S13]  /*29a80*/  PLOP3.LUT P0, PT, PT, PT, UP0, 0x80, 0x0 ;  /* 0x000000000000781c */ /* 0x000fda0003f0f008 */
[----:B------:R-:W-:Y:S05]  /*29a90*/  @!P0 BRA `(.L_x_574) ;  /* 0x0000000000048947 */ /* 0x000fea0003800000 */
[----:B------:R-:W-:Y:S01]  /*29aa0*/  BPT.TRAP 0x1 ;  /* 0x000000040000795c */ /* 0x000fe20000300000 */
.L_x_574:
[----:B------:R-:W0:Y:S01]  /*29ab0*/  S2R R3, SR_CgaCtaId ;  /* 0x0000000000037919 */ /* 0x000e220000008800 */
[----:B------:R-:W-:Y:S02]  /*29ac0*/  MOV R0, 0x400 ;  /* 0x0000040000007802 */ /* 0x000fe40000000f00 */
[----:B------:R-:W-:Y:S02]  /*29ad0*/  SHF.L.U32 R2, R6, 0x1f, RZ ;  /* 0x0000001f06027819 */ /* 0x000fe400000006ff */
[----:B0-----:R-:W-:-:S05]  /*29ae0*/  LEA R0, R3, R0, 0x18 ;  /* 0x0000000003007211 */ /* 0x001fca00078ec0ff */
[----:B------:R-:W-:-:S04]  /*29af0*/  VIADD R0, R0, 0x28 ;  /* 0x0000002800007836 */ /* 0x000fc80000000000 */
[----:B------:R-:W-:-:S04]  /*29b00*/  IMAD R3, R7, 0x8, R0 ;  /* 0x0000000807037824 */ /* 0x000fc800078e0200 */
[----:B------:R-:W0:Y:S02]  /*29b10*/  SYNCS.PHASECHK.TRANS64.TRYWAIT P0, [R3+URZ], R2 ;  /* 0x00000002030075a7 */ /* 0x000e24000800017f */
[----:B0-----:R-:W-:Y:S05]  /*29b20*/  @!P0 BRA `(.L_x_575) ;  /* 0x00000004002c8947 */ /* 0x001fea0003800000 */
.L_x_587:
[----:B------:R-:W-:-:S05]  /*29b30*/  VIADD R7, R7, 0x1 ;  /* 0x0000000107077836 */ /* 0x000fca0000000000 */
[----:B------:R-:W-:-:S04]  /*29b40*/  ISETP.NE.AND P0, PT, R7, 0x5, PT ;  /* 0x000000050700780c */ /* 0x000fc80003f05270 */
[----:B0-----:R-:W-:Y:S02]  /*29b50*/  SEL R3, RZ, 0x1, P0 ;  /* 0x00000001ff037807 */ /* 0x001fe40000000000 */
[----:B------:R-:W-:Y:S02]  /*29b60*/  SEL R7, R7, RZ, P0 ;  /* 0x000000ff07077207 */ /* 0x000fe40000000000 */
[----:B------:R-:W-:-:S03]  /*29b70*/  LOP3.LUT R6, R6, R3, RZ, 0x3c, !PT ;  /* 0x0000000306067212 */ /* 0x000fc600078e3cff */
[----:B------:R-:W-:Y:S01]  /*29b80*/  IMAD R3, R7, 0x8, R0 ;  /* 0x0000000807037824 */ /* 0x000fe200078e0200 */
[----:B------:R-:W-:-:S04]  /*29b90*/  SHF.L.U32 R2, R6, 0x1f, RZ ;  /* 0x0000001f06027819 */ /* 0x000fc800000006ff */
[----:B------:R-:W0:Y:S02]  /*29ba0*/  SYNCS.PHASECHK.TRANS64.TRYWAIT P0, [R3+URZ], R2 ;  /* 0x00000002030075a7 */ /* 0x000e24000800017f */
[----:B0-----:R-:W-:Y:S05]  /*29bb0*/  @!P0 BRA `(.L_x_576) ;  /* 0x00000004001c8947 */ /* 0x001fea0003800000 */
.L_x_588:
[----:B0-----:R-:W-:-:S05]  /*29bc0*/  VIADD R2, R7, 0x1 ;  /* 0x0000000107027836 */ /* 0x001fca0000000000 */
[----:B------:R-:W-:-:S04]  /*29bd0*/  ISETP.NE.AND P0, PT, R2, 0x5, PT ;  /* 0x000000050200780c */ /* 0x000fc80003f05270 */
[----:B------:R-:W-:Y:S02]  /*29be0*/  SEL R3, RZ, 0x1, P0 ;  /* 0x00000001ff037807 */ /* 0x000fe40000000000 */
[----:B------:R-:W-:Y:S02]  /*29bf0*/  SEL R5, R2, RZ, P0 ;  /* 0x000000ff02057207 */ /* 0x000fe40000000000 */
[----:B------:R-:W-:-:S03]  /*29c00*/  LOP3.LUT R6, R6, R3, RZ, 0x3c, !PT ;  /* 0x0000000306067212 */ /* 0x000fc600078e3cff */
[----:B------:R-:W-:Y:S01]  /*29c10*/  IMAD R3, R5, 0x8, R0 ;  /* 0x0000000805037824 */ /* 0x000fe200078e0200 */
[----:B------:R-:W-:-:S04]  /*29c20*/  SHF.L.U32 R2, R6, 0x1f, RZ ;  /* 0x0000001f06027819 */ /* 0x000fc800000006ff */
[----:B------:R-:W0:Y:S02]  /*29c30*/  SYNCS.PHASECHK.TRANS64.TRYWAIT P0, [R3+URZ], R2 ;  /* 0x00000002030075a7 */ /* 0x000e24000800017f */
[----:B0-----:R-:W-:Y:S05]  /*29c40*/  @!P0 BRA `(.L_x_577) ;  /* 0x00000004000c8947 */ /* 0x001fea0003800000 */
.L_x_589:
        /* <DEDUP_REMOVED lines=9> */
.L_x_590:
[----:B0-----:R-:W-:-:S05]  /*29ce0*/  VIADD R2, R5, 0x1 ;  /* 0x0000000105027836 */ /* 0x001fca0000000000 */
[----:B------:R-:W-:-:S04]  /*29cf0*/  ISETP.NE.AND P0, PT, R2, 0x5, PT ;  /* 0x000000050200780c */ /* 0x000fc80003f05270 */
[----:B------:R-:W-:Y:S02]  /*29d00*/  SEL R4, RZ, 0x1, P0 ;  /* 0x00000001ff047807 */ /* 0x000fe40000000000 */
[----:B------:R-:W-:Y:S02]  /*29d10*/  SEL R3, R2, RZ, P0 ;  /* 0x000000ff02037207 */ /* 0x000fe40000000000 */
[----:B------:R-:W-:-:S03]  /*29d20*/  LOP3.LUT R4, R7, R4, RZ, 0x3c, !PT ;  /* 0x0000000407047212 */ /* 0x000fc600078e3cff */
[----:B------:R-:W-:Y:S01]  /*29d30*/  IMAD R3, R3, 0x8, R0 ;  /* 0x0000000803037824 */ /* 0x000fe200078e0200 */
[----:B------:R-:W-:-:S07]  /*29d40*/  SHF.L.U32 R0, R4, 0x1f, RZ ;  /* 0x0000001f04007819 */ /* 0x000fce00000006ff */
.L_x_579:
[----:B0-----:R0:W1:Y:S02]  /*29d50*/  SYNCS.PHASECHK.TRANS64.TRYWAIT P0, [R3+URZ], R0 ;  /* 0x00000000030075a7 */ /* 0x001064000800017f */
[----:B-1----:R-:W-:Y:S05]  /*29d60*/  @!P0 NANOSLEEP.SYNCS 0x989680 ;  /* 0x009896800000895d */ /* 0x002fea0003900000 */
[----:B------:R-:W1:Y:S02]  /*29d70*/  @!P0 SYNCS.PHASECHK.TRANS64 P0, [R3+URZ], R0 ;  /* 0x00000000030085a7 */ /* 0x000e64000800007f */
[----:B-1----:R-:W-:Y:S05]  /*29d80*/  @!P0 BRA `(.L_x_579) ;  /* 0xfffffffc00f08947 */ /* 0x002fea000383ffff */
.L_x_573:
[----:B------:R-:W-:Y:S05]  /*29d90*/  BSYNC B0 ;  /* 0x0000000000007941 */ /* 0x000fea0003800000 */
.L_x_572:
[----:B------:R-:W-:Y:S05]  /*29da0*/  EXIT ;  /* 0x000000000000794d */ /* 0x000fea0003800000 */
.L_x_21:
[----:B--2---:R-:W-:-:S04]  /*29db0*/  IMAD.U32 R3, RZ, RZ, UR6 ;  /* 0x00000006ff037e24 */ /* 0x004fc8000f8e00ff */
[----:B------:R2:W3:Y:S03]  /*29dc0*/  SYNCS.PHASECHK.TRANS64.TRYWAIT P0, [R3+URZ], R0 ;  /* 0x00000000030075a7 */ /* 0x0004e6000800017f */
[----:B---3--:R-:W-:Y:S05]  /*29dd0*/  @!P0 NANOSLEEP.SYNCS 0x989680 ;  /* 0x009896800000895d */ /* 0x008fea0003900000 */
[----:B------:R-:W3:Y:S02]  /*29de0*/  @!P0 SYNCS.PHASECHK.TRANS64 P0, [R3+URZ], R0 ;  /* 0x00000000030085a7 */ /* 0x000ee4000800007f */
[----:B---3--:R-:W-:Y:S05]  /*29df0*/  @!P0 BRA `(.L_x_21) ;  /* 0xfffffffc00ec8947 */ /* 0x008fea000383ffff */
[----:B------:R-:W-:Y:S05]  /*29e00*/  BRA `(.L_x_20) ;  /* 0xfffffd8c00fc7947 */ /* 0x000fea000383ffff */
.L_x_27:
[----:B-----5:R2:W-:Y:S02]  /*29e10*/  STL [R1+0x470], R2 ;  /* 0x0004700201007387 */ /* 0x0205e40000100800 */
[----:B--2---:R-:W-:-:S04]  /*29e20*/  IMAD.U32 R2, RZ, RZ, UR16 ;  /* 0x00000010ff027e24 */ /* 0x004fc8000f8e00ff */
[----:B------:R2:W3:Y:S03]  /*29e30*/  SYNCS.PHASECHK.TRANS64.TRYWAIT P0, [R2+URZ], R0 ;  /* 0x00000000020075a7 */ /* 0x0004e6000800017f */
[----:B---3--:R-:W-:Y:S05]  /*29e40*/  @!P0 NANOSLEEP.SYNCS 0x989680 ;  /* 0x009896800000895d */ /* 0x008fea0003900000 */
[----:B------:R2:W3:Y:S02]  /*29e50*/  @!P0 SYNCS.PHASECHK.TRANS64 P0, [R2+URZ], R0 ;  /* 0x00000000020085a7 */ /* 0x0004e4000800007f */
[----:B--2---:R2:W5:Y:S02]  /*29e60*/  LDL.LU R2, [R1+0x470] ;  /* 0x0004700001027983 */ /* 0x0045640000300800 */
[----:B--23--:R-:W-:Y:S05]  /*29e70*/  @!P0 BRA `(.L_x_27) ;  /* 0xfffffffc00e48947 */ /* 0x00cfea000383ffff */
[----:B------:R-:W-:Y:S05]  /*29e80*/  BRA `(.L_x_26) ;  /* 0xfffffdf000b07947 */ /* 0x000fea000383ffff */
.L_x_560:
[----:B------:R-:W-:Y:S01]  /*29e90*/  BSSY B1, `(.L_x_580) ;  /* 0x0000006000017945 */ /* 0x000fe20003800000 */
[----:B------:R-:W-:-:S07]  /*29ea0*/  IMAD.MOV.U32 R2, RZ, RZ, -0x1 ;  /* 0xffffffffff027424 */ /* 0x000fce00078e00ff */
[----:B------:R-:W-:Y:S05]  /*29eb0*/  WARPSYNC.COLLECTIVE R2, `(.L_x_581) ;  /* 0x00000000020c7348 */ /* 0x000fea0003c00000 */
[----:B------:R-:W-:Y:S02]  /*29ec0*/  ELECT P0, UR62, PT ;  /* 0x00000000003e782f */ /* 0x000fe40003800000 */
[----:B------:R-:W-:Y:S01]  /*29ed0*/  MOV R2, UR62 ;  /* 0x0000003e00027c02 */ /* 0x000fe20008000f00 */
[----:B------:R-:W-:Y:S10]  /*29ee0*/  ENDCOLLECTIVE ;  /* 0x000000000000791b */ /* 0x000ff40003800000 */
.L_x_581:
[----:B------:R-:W-:Y:S05]  /*29ef0*/  BSYNC B1 ;  /* 0x0000000000017941 */ /* 0x000fea0003800000 */
.L_x_580:
[----:B------:R-:W-:Y:S05]  /*29f00*/  BRA `(.L_x_582) ;  /* 0xffffffec00ec7947 */ /* 0x000fea000383ffff */
.L_x_563:
[----:B0-----:R0:W1:Y:S02]  /*29f10*/  SYNCS.PHASECHK.TRANS64.TRYWAIT P0, [R12+URZ+0x28], R11 ;  /* 0x0000280b0c0075a7 */ /* 0x001064000800017f */
[----:B-1----:R-:W-:Y:S05]  /*29f20*/  @!P0 NANOSLEEP.SYNCS 0x989680 ;  /* 0x009896800000895d */ /* 0x002fea0003900000 */
[----:B------:R-:W1:Y:S02]  /*29f30*/  @!P0 SYNCS.PHASECHK.TRANS64 P0, [R12+URZ+0x28], R11 ;  /* 0x0000280b0c0085a7 */ /* 0x000e64000800007f */
[----:B-1----:R-:W-:Y:S05]  /*29f40*/  @!P0 BRA `(.L_x_563) ;  /* 0xfffffffc00f08947 */ /* 0x002fea000383ffff */
[----:B------:R-:W-:Y:S05]  /*29f50*/  BRA `(.L_x_583) ;  /* 0xfffffff000287947 */ /* 0x000fea000383ffff */
.L_x_571:
[----:B------:R-:W-:Y:S01]  /*29f60*/  BSSY B0, `(.L_x_584) ;  /* 0x0000006000007945 */ /* 0x000fe20003800000 */
[----:B------:R-:W-:-:S07]  /*29f70*/  IMAD.MOV.U32 R2, RZ, RZ, -0x1 ;  /* 0xffffffffff027424 */ /* 0x000fce00078e00ff */
[----:B------:R-:W-:Y:S05]  /*29f80*/  WARPSYNC.COLLECTIVE R2, `(.L_x_585) ;  /* 0x00000000020c7348 */ /* 0x000fea0003c00000 */
[----:B------:R-:W-:Y:S02]  /*29f90*/  ELECT P0, UR62, PT ;  /* 0x00000000003e782f */ /* 0x000fe40003800000 */
[----:B------:R-:W-:Y:S01]  /*29fa0*/  MOV R2, UR62 ;  /* 0x0000003e00027c02 */ /* 0x000fe20008000f00 */
[----:B------:R-:W-:Y:S10]  /*29fb0*/  ENDCOLLECTIVE ;  /* 0x000000000000791b */ /* 0x000ff40003800000 */
.L_x_585:
[----:B------:R-:W-:Y:S05]  /*29fc0*/  BSYNC B0 ;  /* 0x0000000000007941 */ /* 0x000fea0003800000 */
.L_x_584:
[----:B------:R-:W-:Y:S05]  /*29fd0*/  BRA `(.L_x_586) ;  /* 0xfffffff800987947 */ /* 0x000fea000383ffff */
.L_x_575:
[----:B0-----:R0:W1:Y:S02]  /*29fe0*/  SYNCS.PHASECHK.TRANS64.TRYWAIT P0, [R3+URZ], R2 ;  /* 0x00000002030075a7 */ /* 0x001064000800017f */
[----:B-1----:R-:W-:Y:S05]  /*29ff0*/  @!P0 NANOSLEEP.SYNCS 0x989680 ;  /* 0x009896800000895d */ /* 0x002fea0003900000 */
[----:B------:R-:W1:Y:S02]  /*2a000*/  @!P0 SYNCS.PHASECHK.TRANS64 P0, [R3+URZ], R2 ;  /* 0x00000002030085a7 */ /* 0x000e64000800007f */
[----:B-1----:R-:W-:Y:S05]  /*2a010*/  @!P0 BRA `(.L_x_575) ;  /* 0xfffffffc00f08947 */ /* 0x002fea000383ffff */
[----:B------:R-:W-:Y:S05]  /*2a020*/  BRA `(.L_x_587) ;  /* 0xfffffff800c07947 */ /* 0x000fea000383ffff */
.L_x_576:
[----:B0-----:R0:W1:Y:S02]  /*2a030*/  SYNCS.PHASECHK.TRANS64.TRYWAIT P0, [R3+URZ], R2 ;  /* 0x00000002030075a7 */ /* 0x001064000800017f */
[----:B-1----:R-:W-:Y:S05]  /*2a040*/  @!P0 NANOSLEEP.SYNCS 0x989680 ;  /* 0x009896800000895d */ /* 0x002fea0003900000 */
[----:B------:R-:W1:Y:S02]  /*2a050*/  @!P0 SYNCS.PHASECHK.TRANS64 P0, [R3+URZ], R2 ;  /* 0x00000002030085a7 */ /* 0x000e64000800007f */
[----:B-1----:R-:W-:Y:S05]  /*2a060*/  @!P0 BRA `(.L_x_576) ;  /* 0xfffffffc00f08947 */ /* 0x002fea000383ffff */
[----:B------:R-:W-:Y:S05]  /*2a070*/  BRA `(.L_x_588) ;  /* 0xfffffff800d07947 */ /* 0x000fea000383ffff */
.L_x_577:
[----:B0-----:R0:W1:Y:S02]  /*2a080*/  SYNCS.PHASECHK.TRANS64.TRYWAIT P0, [R3+URZ], R2 ;  /* 0x00000002030075a7 */ /* 0x001064000800017f */
[----:B-1----:R-:W-:Y:S05]  /*2a090*/  @!P0 NANOSLEEP.SYNCS 0x989680 ;  /* 0x009896800000895d */ /* 0x002fea0003900000 */
[----:B------:R-:W1:Y:S02]  /*2a0a0*/  @!P0 SYNCS.PHASECHK.TRANS64 P0, [R3+URZ], R2 ;  /* 0x00000002030085a7 */ /* 0x000e64000800007f */
[----:B-1----:R-:W-:Y:S05]  /*2a0b0*/  @!P0 BRA `(.L_x_577) ;  /* 0xfffffffc00f08947 */ /* 0x002fea000383ffff */
[----:B------:R-:W-:Y:S05]  /*2a0c0*/  BRA `(.L_x_589) ;  /* 0xfffffff800e07947 */ /* 0x000fea000383ffff */
.L_x_578:
[----:B0-----:R0:W1:Y:S02]  /*2a0d0*/  SYNCS.PHASECHK.TRANS64.TRYWAIT P0, [R3+URZ], R2 ;  /* 0x00000002030075a7 */ /* 0x001064000800017f */
[----:B-1----:R-:W-:Y:S05]  /*2a0e0*/  @!P0 NANOSLEEP.SYNCS 0x989680 ;  /* 0x009896800000895d */ /* 0x002fea0003900000 */
[----:B------:R-:W1:Y:S02]  /*2a0f0*/  @!P0 SYNCS.PHASECHK.TRANS64 P0, [R3+URZ], R2 ;  /* 0x00000002030085a7 */ /* 0x000e64000800007f */
[----:B-1----:R-:W-:Y:S05]  /*2a100*/  @!P0 BRA `(.L_x_578) ;  /* 0xfffffffc00f08947 */ /* 0x002fea000383ffff */
[----:B------:R-:W-:Y:S05]  /*2a110*/  BRA `(.L_x_590) ;  /* 0xfffffff800f07947 */ /* 0x000fea000383ffff */
.L_x_591:
[----:B------:R-:W-:-:S00]  /*2a120*/  BRA `(.L_x_591) ;  /* 0xfffffffc00fc7947 */ /* 0x000fc0000383ffff */
[----:B------:R-:W-:-:S00]  /*2a130*/  NOP ;  /* 0x0000000000007918 */ /* 0x000fc00000000000 */
        /* <DEDUP_REMOVED lines=12> */
.L_x_592:


//--------------------- .nv.shared._ZN7cutlass13device_kernelINS_4gemm6kernel13GemmUniversalIN4cute5tupleIJiiiiEEENS1_10collective13CollectiveMmaINS1_37MainloopSm90TmaGmmaWarpSpecializedFP8ILi5ENS5_IJNS4_1CILi2EEESB_NSA_ILi1EEEEEENS1_35KernelTmaWarpSpecializedCooperativeEEENS5_IJNSA_ILi256EEESG_NSA_ILi128EEEEEENS_12float_e5m2_tENS5_IJlSC_lEEESJ_SK_NS4_8TiledMMAINS4_8MMA_AtomIJNS4_4SM904GMMA31MMA_64x256x32_F32E5M2E5M2_SS_TNILNSO_7ScaleInE1ELSQ_1EEEEEENS4_6LayoutINS5_IJSB_SC_SC_EEENS5_IJSC_NSA_ILi0EEESV_EEEEENS5_IJNS4_10UnderscoreESY_SY_EEEEENS4_23SM90_TMA_LOAD_MULTICASTENS4_14ComposedLayoutINS4_7SwizzleILi3ELi4ELi3EEENS4_18smem_ptr_flag_bitsILi8EEENST_INS5_IJNSA_ILi8EEESH_EEENS5_IJSH_SC_EEEEEEEvNS4_8identityES11_S1B_vS1C_EENS_8epilogue10collective6detail29Sm90TmaWarpSpecializedAdapterINS1F_15DefaultEpilogueISJ_SK_SK_NS1E_6thread17LinearCombinationISJ_Li1EffLNS1J_9ScaleType4KindE0ELNS_15FloatRoundStyleE2ESJ_EENS1_15EpilogueDefaultEEEEEvvEEEEvNT_6ParamsE --------------------------
	.section	.nv.shared._ZN7cutlass13device_kernelINS_4gemm6kernel13GemmUniversalIN4cute5tupleIJiiiiEEENS1_10collective13CollectiveMmaINS1_37MainloopSm90TmaGmmaWarpSpecializedFP8ILi5ENS5_IJNS4_1CILi2EEESB_NSA_ILi1EEEEEENS1_35KernelTmaWarpSpecializedCooperativeEEENS5_IJNSA_ILi256EEESG_NSA_ILi128EEEEEENS_12float_e5m2_tENS5_IJlSC_lEEESJ_SK_NS4_8TiledMMAINS4_8MMA_AtomIJNS4_4SM904GMMA31MMA_64x256x32_F32E5M2E5M2_SS_TNILNSO_7ScaleInE1ELSQ_1EEEEEENS4_6LayoutINS5_IJSB_SC_SC_EEENS5_IJSC_NSA_ILi0EEESV_EEEEENS5_IJNS4_10UnderscoreESY_SY_EEEEENS4_23SM90_TMA_LOAD_MULTICASTENS4_14ComposedLayoutINS4_7SwizzleILi3ELi4ELi3EEENS4_18smem_ptr_flag_bitsILi8EEENST_INS5_IJNSA_ILi8EEESH_EEENS5_IJSH_SC_EEEEEEEvNS4_8identityES11_S1B_vS1C_EENS_8epilogue10collective6detail29Sm90TmaWarpSpecializedAdapterINS1F_15DefaultEpilogueISJ_SK_SK_NS1E_6thread17LinearCombinationISJ_Li1EffLNS1J_9ScaleType4KindE0ELNS_15FloatRoundStyleE2ESJ_EENS1_15EpilogueDefaultEEEEEvvEEEEvNT_6ParamsE,"aw",@nobits
	.sectionflags	@""
	.align	16
	.zero		1024


//--------------------- .nv.shared.reserved.0     --------------------------
	.section	.nv.shared.reserved.0,"aw",@nobits
	.weak		__nv_reservedSMEM_offset_0_alias
	.size		__nv_reservedSMEM_offset_0_alias, 0, 0
	.other		__nv_reservedSMEM_offset_0_alias,@"STO_CUDA_RESERVED_SHARED STV_DEFAULT"
__nv_reservedSMEM_offset_0_alias:
	.zero		0


//--------------------- .nv.global                --------------------------
	.section	.nv.global,"aw",@nobits
.nv.global:
	.type		_ZN39_INTERNAL_f7bda3a6_4_k_cu_ee36565b_57124cute1_E,@object
	.size		_ZN39_INTERNAL_f7bda3a6_4_k_cu_ee36565b_57124cute1_E,(_ZN39_INTERNAL_f7bda3a6_4_k_cu_ee36565b_57124cuda3std3__45__cpo6cbeginE - _ZN39_INTERNAL_f7bda3a6_4_k_cu_ee36565b_57124cute1_E)
_ZN39_INTERNAL_f7bda3a6_4_k_cu_ee36565b_57124cute1_E:
	.zero		1
	.type		_ZN39_INTERNAL_f7bda3a6_4_k_cu_ee36565b_57124cuda3std3__45__cpo6cbeginE,@object
	.size		_ZN39_INTERNAL_f7bda3a6_4_k_cu_ee36565b_57124cuda3std3__45__cpo6cbeginE,(_ZN39_INTERNAL_f7bda3a6_4_k_cu_ee36565b_57124cuda3std3__48in_placeE - _ZN39_INTERNAL_f7bda3a6_4_k_cu_ee36565b_57124cuda3std3__45__cpo6cbeginE)
_ZN39_INTERNAL_f7bda3a6_4_k_cu_ee36565b_57124cuda3std3__45__cpo6cbeginE:
	.zero		1
	.type		_ZN39_INTERNAL_f7bda3a6_4_k_cu_ee36565b_57124cuda3std3__48in_placeE,@object
	.size		_ZN39_INTERNAL_f7bda3a6_4_k_cu_ee36565b_57124cuda3std3__48in_placeE,(_ZN39_INTERNAL_f7bda3a6_4_k_cu_ee36565b_57124cuda3std6ranges3__45__cpo9iter_moveE - _ZN39_INTERNAL_f7bda3a6_4_k_cu_ee36565b_57124cuda3std3__48in_placeE)
_ZN39_INTERNAL_f7bda3a6_4_k_cu_ee36565b_57124cuda3std3__48in_placeE:
	.zero		1
	.type		_ZN39_INTERNAL_f7bda3a6_4_k_cu_ee36565b_57124cuda3std6ranges3__45__cpo9iter_moveE,@object
	.size		_ZN39_INTERNAL_f7bda3a6_4_k_cu_ee36565b_57124cuda3std6ranges3__45__cpo9iter_moveE,(_ZN39_INTERNAL_f7bda3a6_4_k_cu_ee36565b_57124cuda3std3__45__cpo5beginE - _ZN39_INTERNAL_f7bda3a6_4_k_cu_ee36565b_57124cuda3std6ranges3__45__cpo9iter_moveE)
_ZN39_INTERNAL_f7bda3a6_4_k_cu_ee36565b_57124cuda3std6ranges3__45__cpo9iter_moveE:
	.zero		1
	.type		_ZN39_INTERNAL_f7bda3a6_4_k_cu_ee36565b_57124cuda3std3__45__cpo5beginE,@object
	.size		_ZN39_INTERNAL_f7bda3a6_4_k_cu_ee36565b_57124cuda3std3__45__cpo5beginE,(_ZN39_INTERNAL_f7bda3a6_4_k_cu_ee36565b_57124cuda3std3__441_GLOBAL__N__f7bda3a6_4_k_cu_ee36565b_57126ignoreE - _ZN39_INTERNAL_f7bda3a6_4_k_cu_ee36565b_57124cuda3std3__45__cpo5beginE)
_ZN39_INTERNAL_f7bda3a6_4_k_cu_ee36565b_57124cuda3std3__45__cpo5beginE:
	.zero		1
	.type		_ZN39_INTERNAL_f7bda3a6_4_k_cu_ee36565b_57124cuda3std3__441_GLOBAL__N__f7bda3a6_4_k_cu_ee36565b_57126ignoreE,@object
	.size		_ZN39_INTERNAL_f7bda3a6_4_k_cu_ee36565b_57124cuda3std3__441_GLOBAL__N__f7bda3a6_4_k_cu_ee36565b_57126ignoreE,(_ZN39_INTERNAL_f7bda3a6_4_k_cu_ee36565b_57124cute7productE - _ZN39_INTERNAL_f7bda3a6_4_k_cu_ee36565b_57124cuda3std3__441_GLOBAL__N__f7bda3a6_4_k_cu_ee36565b_57126ignoreE)
_ZN39_INTERNAL_f7bda3a6_4_k_cu_ee36565b_57124cuda3std3__441_GLOBAL__N__f7bda3a6_4_k_cu_ee36565b_57126ignoreE:
	.zero		1
	.type		_ZN39_INTERNAL_f7bda3a6_4_k_cu_ee36565b_57124cute7productE,@object
	.size		_ZN39_INTERNAL_f7bda3a6_4_k_cu_ee36565b_57124cute7productE,(_ZN39_INTERNAL_f7bda3a6_4_k_cu_ee36565b_57124cuda3std3__45__cpo3endE - _ZN39_INTERNAL_f7bda3a6_4_k_cu_ee36565b_57124cute7productE)
_ZN39_INTERNAL_f7bda3a6_4_k_cu_ee36565b_57124cute7productE:
	.zero		1
	.type		_ZN39_INTERNAL_f7bda3a6_4_k_cu_ee36565b_57124cuda3std3__45__cpo3endE,@object
	.size		_ZN39_INTERNAL_f7bda3a6_4_k_cu_ee36565b_57124cuda3std3__45__cpo3endE,(_ZN39_INTERNAL_f7bda3a6_4_k_cu_ee36565b_57124cuda3std3__419piecewise_constructE - _ZN39_INTERNAL_f7bda3a6_4_k_cu_ee36565b_57124cuda3std3__45__cpo3endE)
_ZN39_INTERNAL_f7bda3a6_4_k_cu_ee36565b_57124cuda3std3__45__cpo3endE:
	.zero		1
	.type		_ZN39_INTERNAL_f7bda3a6_4_k_cu_ee36565b_57124cuda3std3__419piecewise_constructE,@object
	.size		_ZN39_INTERNAL_f7bda3a6_4_k_cu_ee36565b_57124cuda3std3__419piecewise_constructE,(_ZN39_INTERNAL_f7bda3a6_4_k_cu_ee36565b_57124cuda3std3__45__cpo4cendE - _ZN39_INTERNAL_f7bda3a6_4_k_cu_ee36565b_57124cuda3std3__419piecewise_constructE)
_ZN39_INTERNAL_f7bda3a6_4_k_cu_ee36565b_57124cuda3std3__419piecewise_constructE:
	.zero		1
	.type		_ZN39_INTERNAL_f7bda3a6_4_k_cu_ee36565b_57124cuda3std3__45__cpo4cendE,@object
	.size		_ZN39_INTERNAL_f7bda3a6_4_k_cu_ee36565b_57124cuda3std3__45__cpo4cendE,(_ZN39_INTERNAL_f7bda3a6_4_k_cu_ee36565b_57124cuda3std6ranges3__45__cpo4swapE - _ZN39_INTERNAL_f7bda3a6_4_k_cu_ee36565b_57124cuda3std3__45__cpo4cendE)
_ZN39_INTERNAL_f7bda3a6_4_k_cu_ee36565b_57124cuda3std3__45__cpo4cendE:
	.zero		1
	.type		_ZN39_INTERNAL_f7bda3a6_4_k_cu_ee36565b_57124cuda3std6ranges3__45__cpo4swapE,@object
	.size		_ZN39_INTERNAL_f7bda3a6_4_k_cu_ee36565b_57124cuda3std6ranges3__45__cpo4swapE,(.L_7 - _ZN39_INTERNAL_f7bda3a6_4_k_cu_ee36565b_57124cuda3std6ranges3__45__cpo4swapE)
_ZN39_INTERNAL_f7bda3a6_4_k_cu_ee36565b_57124cuda3std6ranges3__45__cpo4swapE:
	.zero		1
.L_7:


//--------------------- .nv.constant0._ZN7cutlass13device_kernelINS_4gemm6kernel13GemmUniversalIN4cute5tupleIJiiiiEEENS1_10collective13CollectiveMmaINS1_37MainloopSm90TmaGmmaWarpSpecializedFP8ILi5ENS5_IJNS4_1CILi2EEESB_NSA_ILi1EEEEEENS1_35KernelTmaWarpSpecializedCooperativeEEENS5_IJNSA_ILi256EEESG_NSA_ILi128EEEEEENS_12float_e5m2_tENS5_IJlSC_lEEESJ_SK_NS4_8TiledMMAINS4_8MMA_AtomIJNS4_4SM904GMMA31MMA_64x256x32_F32E5M2E5M2_SS_TNILNSO_7ScaleInE1ELSQ_1EEEEEENS4_6LayoutINS5_IJSB_SC_SC_EEENS5_IJSC_NSA_ILi0EEESV_EEEEENS5_IJNS4_10UnderscoreESY_SY_EEEEENS4_23SM90_TMA_LOAD_MULTICASTENS4_14ComposedLayoutINS4_7SwizzleILi3ELi4ELi3EEENS4_18smem_ptr_flag_bitsILi8EEENST_INS5_IJNSA_ILi8EEESH_EEENS5_IJSH_SC_EEEEEEEvNS4_8identityES11_S1B_vS1C_EENS_8epilogue10collective6detail29Sm90TmaWarpSpecializedAdapterINS1F_15DefaultEpilogueISJ_SK_SK_NS1E_6thread17LinearCombinationISJ_Li1EffLNS1J_9ScaleType4KindE0ELNS_15FloatRoundStyleE2ESJ_EENS1_15EpilogueDefaultEEEEEvvEEEEvNT_6ParamsE --------------------------
	.section	.nv.constant0._ZN7cutlass13device_kernelINS_4gemm6kernel13GemmUniversalIN4cute5tupleIJiiiiEEENS1_10collective13CollectiveMmaINS1_37MainloopSm90TmaGmmaWarpSpecializedFP8ILi5ENS5_IJNS4_1CILi2EEESB_NSA_ILi1EEEEEENS1_35KernelTmaWarpSpecializedCooperativeEEENS5_IJNSA_ILi256EEESG_NSA_ILi128EEEEEENS_12float_e5m2_tENS5_IJlSC_lEEESJ_SK_NS4_8TiledMMAINS4_8MMA_AtomIJNS4_4SM904GMMA31MMA_64x256x32_F32E5M2E5M2_SS_TNILNSO_7ScaleInE1ELSQ_1EEEEEENS4_6LayoutINS5_IJSB_SC_SC_EEENS5_IJSC_NSA_ILi0EEESV_EEEEENS5_IJNS4_10UnderscoreESY_SY_EEEEENS4_23SM90_TMA_LOAD_MULTICASTENS4_14ComposedLayoutINS4_7SwizzleILi3ELi4ELi3EEENS4_18smem_ptr_flag_bitsILi8EEENST_INS5_IJNSA_ILi8EEESH_EEENS5_IJSH_SC_EEEEEEEvNS4_8identityES11_S1B_vS1C_EENS_8epilogue10collective6detail29Sm90TmaWarpSpecializedAdapterINS1F_15DefaultEpilogueISJ_SK_SK_NS1E_6thread17LinearCombinationISJ_Li1EffLNS1J_9ScaleType4KindE0ELNS_15FloatRoundStyleE2ESJ_EENS1_15EpilogueDefaultEEEEEvvEEEEvNT_6ParamsE,"a",@progbits
	.sectionflags	@""
	.align	4
.nv.constant0._ZN7cutlass13device_kernelINS_4gemm6kernel13GemmUniversalIN4cute5tupleIJiiiiEEENS1_10collective13CollectiveMmaINS1_37MainloopSm90TmaGmmaWarpSpecializedFP8ILi5ENS5_IJNS4_1CILi2EEESB_NSA_ILi1EEEEEENS1_35KernelTmaWarpSpecializedCooperativeEEENS5_IJNSA_ILi256EEESG_NSA_ILi128EEEEEENS_12float_e5m2_tENS5_IJlSC_lEEESJ_SK_NS4_8TiledMMAINS4_8MMA_AtomIJNS4_4SM904GMMA31MMA_64x256x32_F32E5M2E5M2_SS_TNILNSO_7ScaleInE1ELSQ_1EEEEEENS4_6LayoutINS5_IJSB_SC_SC_EEENS5_IJSC_NSA_ILi0EEESV_EEEEENS5_IJNS4_10UnderscoreESY_SY_EEEEENS4_23SM90_TMA_LOAD_MULTICASTENS4_14ComposedLayoutINS4_7SwizzleILi3ELi4ELi3EEENS4_18smem_ptr_flag_bitsILi8EEENST_INS5_IJNSA_ILi8EEESH_EEENS5_IJSH_SC_EEEEEEEvNS4_8identityES11_S1B_vS1C_EENS_8epilogue10collective6detail29Sm90TmaWarpSpecializedAdapterINS1F_15DefaultEpilogueISJ_SK_SK_NS1E_6thread17LinearCombinationISJ_Li1EffLNS1J_9ScaleType4KindE0ELNS_15FloatRoundStyleE2ESJ_EENS1_15EpilogueDefaultEEEEEvvEEEEvNT_6ParamsE:
	.zero		1664


//--------------------- SYMBOLS --------------------------

	.type		.nv.reservedSmem.offset0,@object
	.size		.nv.reservedSmem.offset0,0x4
